//
// Generated by NVIDIA NVVM Compiler
//
// Compiler Build ID: CL-36424714
// Cuda compilation tools, release 13.0, V13.0.88
// Based on NVVM 20.0.0
//

.version 9.0
.target sm_100
.address_size 64

	// .globl	_Z10init_valuePiiiii
.global .align 4 .b8 precalc_xorwow_matrix[102400];
.global .align 4 .b8 precalc_xorwow_offset_matrix[102400];
.global .align 4 .b8 mrg32k3aM1[2304];
.global .align 4 .b8 mrg32k3aM2[2304];
.global .align 4 .b8 mrg32k3aM1SubSeq[2016];
.global .align 4 .b8 mrg32k3aM2SubSeq[2016];
.global .align 4 .b8 mrg32k3aM1Seq[2304];
.global .align 4 .b8 mrg32k3aM2Seq[2304];
.const .align 8 .b8 __cr_lgamma_table[72];
.global .align 4 .b8 mxar[16] = {255, 255, 255, 255, 1};
.global .align 4 .b8 myar[16] = {0, 0, 0, 0, 0, 0, 0, 0, 255, 255, 255, 255, 1};

.visible .entry _Z10init_valuePiiiii(
	.param .u64 .ptr .align 1 _Z10init_valuePiiiii_param_0,
	.param .u32 _Z10init_valuePiiiii_param_1,
	.param .u32 _Z10init_valuePiiiii_param_2,
	.param .u32 _Z10init_valuePiiiii_param_3,
	.param .u32 _Z10init_valuePiiiii_param_4
)
{
	.reg .pred 	%p<6>;
	.reg .b32 	%r<16>;
	.reg .b64 	%rd<5>;

	ld.param.u64 	%rd1, [_Z10init_valuePiiiii_param_0];
	ld.param.u32 	%r3, [_Z10init_valuePiiiii_param_1];
	ld.param.u32 	%r4, [_Z10init_valuePiiiii_param_2];
	ld.param.u32 	%r5, [_Z10init_valuePiiiii_param_3];
	ld.param.u32 	%r6, [_Z10init_valuePiiiii_param_4];
	mov.u32 	%r8, %ctaid.x;
	shl.b32 	%r9, %r8, 4;
	mov.u32 	%r10, %tid.x;
	add.s32 	%r1, %r9, %r10;
	mov.u32 	%r11, %ctaid.y;
	shl.b32 	%r12, %r11, 4;
	mov.u32 	%r13, %tid.y;
	add.s32 	%r14, %r12, %r13;
	setp.lt.s32 	%p1, %r1, 0;
	setp.ge.s32 	%p2, %r1, %r5;
	setp.ge.s32 	%p3, %r14, %r6;
	or.pred  	%p4, %p2, %p3;
	or.pred  	%p5, %p4, %p1;
	@%p5 bra 	$L__BB0_2;
	cvta.to.global.u64 	%rd2, %rd1;
	mad.lo.s32 	%r15, %r4, %r1, %r14;
	mul.wide.s32 	%rd3, %r15, 4;
	add.s64 	%rd4, %rd2, %rd3;
	st.global.u32 	[%rd4], %r3;
$L__BB0_2:
	bar.sync 	0;
	ret;

}
	// .globl	_Z12setup_kernelP17curandStateXORWOWmi
.visible .entry _Z12setup_kernelP17curandStateXORWOWmi(
	.param .u64 .ptr .align 1 _Z12setup_kernelP17curandStateXORWOWmi_param_0,
	.param .u64 _Z12setup_kernelP17curandStateXORWOWmi_param_1,
	.param .u32 _Z12setup_kernelP17curandStateXORWOWmi_param_2
)
{
	.reg .pred 	%p<24>;
	.reg .b32 	%r<413>;
	.reg .b64 	%rd<20>;

	ld.param.u64 	%rd8, [_Z12setup_kernelP17curandStateXORWOWmi_param_0];
	ld.param.u64 	%rd9, [_Z12setup_kernelP17curandStateXORWOWmi_param_1];
	ld.param.u32 	%r182, [_Z12setup_kernelP17curandStateXORWOWmi_param_2];
	cvta.to.global.u64 	%rd10, %rd8;
	mov.u32 	%r183, %tid.x;
	mov.u32 	%r184, %tid.y;
	mad.lo.s32 	%r185, %r182, %r184, %r183;
	cvt.s64.s32 	%rd19, %r185;
	add.s64 	%rd11, %rd9, %rd19;
	mul.wide.s32 	%rd12, %r185, 48;
	add.s64 	%rd2, %rd10, %rd12;
	cvt.u32.u64 	%r186, %rd11;
	xor.b32  	%r187, %r186, -1429050551;
	mul.lo.s32 	%r188, %r187, 1099087573;
	{ .reg .b32 tmp; mov.b64 {tmp, %r189}, %rd11; }
	xor.b32  	%r190, %r189, -136515619;
	mul.lo.s32 	%r191, %r190, -1703105765;
	add.s32 	%r192, %r188, %r191;
	add.s32 	%r193, %r192, 6615241;
	add.s32 	%r194, %r188, 123456789;
	st.global.v2.u32 	[%rd2], {%r193, %r194};
	xor.b32  	%r195, %r188, 362436069;
	add.s32 	%r196, %r191, 521288629;
	st.global.v2.u32 	[%rd2+8], {%r195, %r196};
	xor.b32  	%r197, %r191, 88675123;
	add.s32 	%r198, %r188, 5783321;
	st.global.v2.u32 	[%rd2+16], {%r197, %r198};
	setp.eq.s32 	%p1, %r185, 0;
	@%p1 bra 	$L__BB1_42;
	mov.b32 	%r319, 0;
$L__BB1_2:
	and.b64  	%rd4, %rd19, 3;
	setp.eq.s64 	%p2, %rd4, 0;
	@%p2 bra 	$L__BB1_41;
	mul.wide.u32 	%rd13, %r319, 3200;
	mov.u64 	%rd14, precalc_xorwow_matrix;
	add.s64 	%rd5, %rd14, %rd13;
	cvt.u32.u64 	%r2, %rd4;
	mov.b32 	%r320, 0;
$L__BB1_4:
	mov.b32 	%r333, 0;
	mov.u32 	%r334, %r333;
	mov.u32 	%r335, %r333;
	mov.u32 	%r336, %r333;
	mov.u32 	%r337, %r333;
	mov.u32 	%r326, %r333;
$L__BB1_5:
	mul.wide.u32 	%rd15, %r326, 4;
	add.s64 	%rd16, %rd2, %rd15;
	ld.global.u32 	%r10, [%rd16+4];
	shl.b32 	%r11, %r326, 5;
	mov.b32 	%r332, 0;
$L__BB1_6:
	.pragma "nounroll";
	shr.u32 	%r203, %r10, %r332;
	and.b32  	%r204, %r203, 1;
	setp.eq.b32 	%p3, %r204, 1;
	not.pred 	%p4, %p3;
	add.s32 	%r205, %r11, %r332;
	mul.lo.s32 	%r206, %r205, 5;
	mul.wide.u32 	%rd17, %r206, 4;
	add.s64 	%rd6, %rd5, %rd17;
	@%p4 bra 	$L__BB1_8;
	ld.global.u32 	%r207, [%rd6];
	xor.b32  	%r337, %r337, %r207;
	ld.global.u32 	%r208, [%rd6+4];
	xor.b32  	%r336, %r336, %r208;
	ld.global.u32 	%r209, [%rd6+8];
	xor.b32  	%r335, %r335, %r209;
	ld.global.u32 	%r210, [%rd6+12];
	xor.b32  	%r334, %r334, %r210;
	ld.global.u32 	%r211, [%rd6+16];
	xor.b32  	%r333, %r333, %r211;
$L__BB1_8:
	and.b32  	%r213, %r203, 2;
	setp.eq.s32 	%p5, %r213, 0;
	@%p5 bra 	$L__BB1_10;
	ld.global.u32 	%r214, [%rd6+20];
	xor.b32  	%r337, %r337, %r214;
	ld.global.u32 	%r215, [%rd6+24];
	xor.b32  	%r336, %r336, %r215;
	ld.global.u32 	%r216, [%rd6+28];
	xor.b32  	%r335, %r335, %r216;
	ld.global.u32 	%r217, [%rd6+32];
	xor.b32  	%r334, %r334, %r217;
	ld.global.u32 	%r218, [%rd6+36];
	xor.b32  	%r333, %r333, %r218;
$L__BB1_10:
	and.b32  	%r220, %r203, 4;
	setp.eq.s32 	%p6, %r220, 0;
	@%p6 bra 	$L__BB1_12;
	ld.global.u32 	%r221, [%rd6+40];
	xor.b32  	%r337, %r337, %r221;
	ld.global.u32 	%r222, [%rd6+44];
	xor.b32  	%r336, %r336, %r222;
	ld.global.u32 	%r223, [%rd6+48];
	xor.b32  	%r335, %r335, %r223;
	ld.global.u32 	%r224, [%rd6+52];
	xor.b32  	%r334, %r334, %r224;
	ld.global.u32 	%r225, [%rd6+56];
	xor.b32  	%r333, %r333, %r225;
$L__BB1_12:
	and.b32  	%r227, %r203, 8;
	setp.eq.s32 	%p7, %r227, 0;
	@%p7 bra 	$L__BB1_14;
	ld.global.u32 	%r228, [%rd6+60];
	xor.b32  	%r337, %r337, %r228;
	ld.global.u32 	%r229, [%rd6+64];
	xor.b32  	%r336, %r336, %r229;
	ld.global.u32 	%r230, [%rd6+68];
	xor.b32  	%r335, %r335, %r230;
	ld.global.u32 	%r231, [%rd6+72];
	xor.b32  	%r334, %r334, %r231;
	ld.global.u32 	%r232, [%rd6+76];
	xor.b32  	%r333, %r333, %r232;
$L__BB1_14:
	and.b32  	%r234, %r203, 16;
	setp.eq.s32 	%p8, %r234, 0;
	@%p8 bra 	$L__BB1_16;
	ld.global.u32 	%r235, [%rd6+80];
	xor.b32  	%r337, %r337, %r235;
	ld.global.u32 	%r236, [%rd6+84];
	xor.b32  	%r336, %r336, %r236;
	ld.global.u32 	%r237, [%rd6+88];
	xor.b32  	%r335, %r335, %r237;
	ld.global.u32 	%r238, [%rd6+92];
	xor.b32  	%r334, %r334, %r238;
	ld.global.u32 	%r239, [%rd6+96];
	xor.b32  	%r333, %r333, %r239;
$L__BB1_16:
	and.b32  	%r241, %r203, 32;
	setp.eq.s32 	%p9, %r241, 0;
	@%p9 bra 	$L__BB1_18;
	ld.global.u32 	%r242, [%rd6+100];
	xor.b32  	%r337, %r337, %r242;
	ld.global.u32 	%r243, [%rd6+104];
	xor.b32  	%r336, %r336, %r243;
	ld.global.u32 	%r244, [%rd6+108];
	xor.b32  	%r335, %r335, %r244;
	ld.global.u32 	%r245, [%rd6+112];
	xor.b32  	%r334, %r334, %r245;
	ld.global.u32 	%r246, [%rd6+116];
	xor.b32  	%r333, %r333, %r246;
$L__BB1_18:
	and.b32  	%r248, %r203, 64;
	setp.eq.s32 	%p10, %r248, 0;
	@%p10 bra 	$L__BB1_20;
	ld.global.u32 	%r249, [%rd6+120];
	xor.b32  	%r337, %r337, %r249;
	ld.global.u32 	%r250, [%rd6+124];
	xor.b32  	%r336, %r336, %r250;
	ld.global.u32 	%r251, [%rd6+128];
	xor.b32  	%r335, %r335, %r251;
	ld.global.u32 	%r252, [%rd6+132];
	xor.b32  	%r334, %r334, %r252;
	ld.global.u32 	%r253, [%rd6+136];
	xor.b32  	%r333, %r333, %r253;
$L__BB1_20:
	and.b32  	%r255, %r203, 128;
	setp.eq.s32 	%p11, %r255, 0;
	@%p11 bra 	$L__BB1_22;
	ld.global.u32 	%r256, [%rd6+140];
	xor.b32  	%r337, %r337, %r256;
	ld.global.u32 	%r257, [%rd6+144];
	xor.b32  	%r336, %r336, %r257;
	ld.global.u32 	%r258, [%rd6+148];
	xor.b32  	%r335, %r335, %r258;
	ld.global.u32 	%r259, [%rd6+152];
	xor.b32  	%r334, %r334, %r259;
	ld.global.u32 	%r260, [%rd6+156];
	xor.b32  	%r333, %r333, %r260;
$L__BB1_22:
	and.b32  	%r262, %r203, 256;
	setp.eq.s32 	%p12, %r262, 0;
	@%p12 bra 	$L__BB1_24;
	ld.global.u32 	%r263, [%rd6+160];
	xor.b32  	%r337, %r337, %r263;
	ld.global.u32 	%r264, [%rd6+164];
	xor.b32  	%r336, %r336, %r264;
	ld.global.u32 	%r265, [%rd6+168];
	xor.b32  	%r335, %r335, %r265;
	ld.global.u32 	%r266, [%rd6+172];
	xor.b32  	%r334, %r334, %r266;
	ld.global.u32 	%r267, [%rd6+176];
	xor.b32  	%r333, %r333, %r267;
$L__BB1_24:
	and.b32  	%r269, %r203, 512;
	setp.eq.s32 	%p13, %r269, 0;
	@%p13 bra 	$L__BB1_26;
	ld.global.u32 	%r270, [%rd6+180];
	xor.b32  	%r337, %r337, %r270;
	ld.global.u32 	%r271, [%rd6+184];
	xor.b32  	%r336, %r336, %r271;
	ld.global.u32 	%r272, [%rd6+188];
	xor.b32  	%r335, %r335, %r272;
	ld.global.u32 	%r273, [%rd6+192];
	xor.b32  	%r334, %r334, %r273;
	ld.global.u32 	%r274, [%rd6+196];
	xor.b32  	%r333, %r333, %r274;
$L__BB1_26:
	and.b32  	%r276, %r203, 1024;
	setp.eq.s32 	%p14, %r276, 0;
	@%p14 bra 	$L__BB1_28;
	ld.global.u32 	%r277, [%rd6+200];
	xor.b32  	%r337, %r337, %r277;
	ld.global.u32 	%r278, [%rd6+204];
	xor.b32  	%r336, %r336, %r278;
	ld.global.u32 	%r279, [%rd6+208];
	xor.b32  	%r335, %r335, %r279;
	ld.global.u32 	%r280, [%rd6+212];
	xor.b32  	%r334, %r334, %r280;
	ld.global.u32 	%r281, [%rd6+216];
	xor.b32  	%r333, %r333, %r281;
$L__BB1_28:
	and.b32  	%r283, %r203, 2048;
	setp.eq.s32 	%p15, %r283, 0;
	@%p15 bra 	$L__BB1_30;
	ld.global.u32 	%r284, [%rd6+220];
	xor.b32  	%r337, %r337, %r284;
	ld.global.u32 	%r285, [%rd6+224];
	xor.b32  	%r336, %r336, %r285;
	ld.global.u32 	%r286, [%rd6+228];
	xor.b32  	%r335, %r335, %r286;
	ld.global.u32 	%r287, [%rd6+232];
	xor.b32  	%r334, %r334, %r287;
	ld.global.u32 	%r288, [%rd6+236];
	xor.b32  	%r333, %r333, %r288;
$L__BB1_30:
	and.b32  	%r290, %r203, 4096;
	setp.eq.s32 	%p16, %r290, 0;
	@%p16 bra 	$L__BB1_32;
	ld.global.u32 	%r291, [%rd6+240];
	xor.b32  	%r337, %r337, %r291;
	ld.global.u32 	%r292, [%rd6+244];
	xor.b32  	%r336, %r336, %r292;
	ld.global.u32 	%r293, [%rd6+248];
	xor.b32  	%r335, %r335, %r293;
	ld.global.u32 	%r294, [%rd6+252];
	xor.b32  	%r334, %r334, %r294;
	ld.global.u32 	%r295, [%rd6+256];
	xor.b32  	%r333, %r333, %r295;
$L__BB1_32:
	and.b32  	%r297, %r203, 8192;
	setp.eq.s32 	%p17, %r297, 0;
	@%p17 bra 	$L__BB1_34;
	ld.global.u32 	%r298, [%rd6+260];
	xor.b32  	%r337, %r337, %r298;
	ld.global.u32 	%r299, [%rd6+264];
	xor.b32  	%r336, %r336, %r299;
	ld.global.u32 	%r300, [%rd6+268];
	xor.b32  	%r335, %r335, %r300;
	ld.global.u32 	%r301, [%rd6+272];
	xor.b32  	%r334, %r334, %r301;
	ld.global.u32 	%r302, [%rd6+276];
	xor.b32  	%r333, %r333, %r302;
$L__BB1_34:
	and.b32  	%r304, %r203, 16384;
	setp.eq.s32 	%p18, %r304, 0;
	@%p18 bra 	$L__BB1_36;
	ld.global.u32 	%r305, [%rd6+280];
	xor.b32  	%r337, %r337, %r305;
	ld.global.u32 	%r306, [%rd6+284];
	xor.b32  	%r336, %r336, %r306;
	ld.global.u32 	%r307, [%rd6+288];
	xor.b32  	%r335, %r335, %r307;
	ld.global.u32 	%r308, [%rd6+292];
	xor.b32  	%r334, %r334, %r308;
	ld.global.u32 	%r309, [%rd6+296];
	xor.b32  	%r333, %r333, %r309;
$L__BB1_36:
	and.b32  	%r311, %r203, 32768;
	setp.eq.s32 	%p19, %r311, 0;
	@%p19 bra 	$L__BB1_38;
	ld.global.u32 	%r312, [%rd6+300];
	xor.b32  	%r337, %r337, %r312;
	ld.global.u32 	%r313, [%rd6+304];
	xor.b32  	%r336, %r336, %r313;
	ld.global.u32 	%r314, [%rd6+308];
	xor.b32  	%r335, %r335, %r314;
	ld.global.u32 	%r315, [%rd6+312];
	xor.b32  	%r334, %r334, %r315;
	ld.global.u32 	%r316, [%rd6+316];
	xor.b32  	%r333, %r333, %r316;
$L__BB1_38:
	add.s32 	%r332, %r332, 16;
	setp.ne.s32 	%p20, %r332, 32;
	@%p20 bra 	$L__BB1_6;
	mad.lo.s32 	%r317, %r326, -31, %r11;
	add.s32 	%r326, %r317, 1;
	setp.ne.s32 	%p21, %r326, 5;
	@%p21 bra 	$L__BB1_5;
	st.global.u32 	[%rd2+4], %r337;
	st.global.u32 	[%rd2+8], %r336;
	st.global.u32 	[%rd2+12], %r335;
	st.global.u32 	[%rd2+16], %r334;
	st.global.u32 	[%rd2+20], %r333;
	add.s32 	%r320, %r320, 1;
	setp.lt.u32 	%p22, %r320, %r2;
	@%p22 bra 	$L__BB1_4;
$L__BB1_41:
	shr.u64 	%rd7, %rd19, 2;
	add.s32 	%r319, %r319, 1;
	setp.gt.u64 	%p23, %rd19, 3;
	mov.u64 	%rd19, %rd7;
	@%p23 bra 	$L__BB1_2;
$L__BB1_42:
	mov.b32 	%r318, 0;
	st.global.v2.u32 	[%rd2+24], {%r318, %r318};
	st.global.u32 	[%rd2+32], %r318;
	mov.b64 	%rd18, 0;
	st.global.u64 	[%rd2+40], %rd18;
	bar.sync 	0;
	ret;

}
	// .globl	_Z9monte_runPiiS_iifP17curandStateXORWOWiiiii
.visible .entry _Z9monte_runPiiS_iifP17curandStateXORWOWiiiii(
	.param .u64 .ptr .align 1 _Z9monte_runPiiS_iifP17curandStateXORWOWiiiii_param_0,
	.param .u32 _Z9monte_runPiiS_iifP17curandStateXORWOWiiiii_param_1,
	.param .u64 .ptr .align 1 _Z9monte_runPiiS_iifP17curandStateXORWOWiiiii_param_2,
	.param .u32 _Z9monte_runPiiS_iifP17curandStateXORWOWiiiii_param_3,
	.param .u32 _Z9monte_runPiiS_iifP17curandStateXORWOWiiiii_param_4,
	.param .f32 _Z9monte_runPiiS_iifP17curandStateXORWOWiiiii_param_5,
	.param .u64 .ptr .align 1 _Z9monte_runPiiS_iifP17curandStateXORWOWiiiii_param_6,
	.param .u32 _Z9monte_runPiiS_iifP17curandStateXORWOWiiiii_param_7,
	.param .u32 _Z9monte_runPiiS_iifP17curandStateXORWOWiiiii_param_8,
	.param .u32 _Z9monte_runPiiS_iifP17curandStateXORWOWiiiii_param_9,
	.param .u32 _Z9monte_runPiiS_iifP17curandStateXORWOWiiiii_param_10,
	.param .u32 _Z9monte_runPiiS_iifP17curandStateXORWOWiiiii_param_11
)
{
	.reg .pred 	%p<30>;
	.reg .b32 	%r<69>;
	.reg .b32 	%f<23>;
	.reg .b64 	%rd<24>;
	.reg .b64 	%fd<2>;

	ld.param.u64 	%rd6, [_Z9monte_runPiiS_iifP17curandStateXORWOWiiiii_param_0];
	ld.param.u32 	%r24, [_Z9monte_runPiiS_iifP17curandStateXORWOWiiiii_param_1];
	ld.param.u64 	%rd7, [_Z9monte_runPiiS_iifP17curandStateXORWOWiiiii_param_2];
	ld.param.u32 	%r28, [_Z9monte_runPiiS_iifP17curandStateXORWOWiiiii_param_3];
	ld.param.u32 	%r29, [_Z9monte_runPiiS_iifP17curandStateXORWOWiiiii_param_4];
	ld.param.u64 	%rd8, [_Z9monte_runPiiS_iifP17curandStateXORWOWiiiii_param_6];
	ld.param.u32 	%r30, [_Z9monte_runPiiS_iifP17curandStateXORWOWiiiii_param_7];
	ld.param.u32 	%r31, [_Z9monte_runPiiS_iifP17curandStateXORWOWiiiii_param_8];
	ld.param.u32 	%r32, [_Z9monte_runPiiS_iifP17curandStateXORWOWiiiii_param_9];
	ld.param.u32 	%r25, [_Z9monte_runPiiS_iifP17curandStateXORWOWiiiii_param_10];
	ld.param.u32 	%r26, [_Z9monte_runPiiS_iifP17curandStateXORWOWiiiii_param_11];
	cvta.to.global.u64 	%rd1, %rd7;
	cvta.to.global.u64 	%rd2, %rd6;
	cvta.to.global.u64 	%rd9, %rd8;
	mov.u32 	%r33, %tid.x;
	mov.u32 	%r34, %tid.y;
	mad.lo.s32 	%r1, %r30, %r33, %r28;
	mad.lo.s32 	%r2, %r31, %r34, %r29;
	mad.lo.s32 	%r3, %r32, %r34, %r33;
	mul.wide.s32 	%rd10, %r3, 48;
	add.s64 	%rd3, %rd9, %rd10;
	ld.global.v2.u32 	{%r4, %r5}, [%rd3];
	ld.global.v2.u32 	{%r6, %r7}, [%rd3+8];
	ld.global.v2.u32 	{%r8, %r10}, [%rd3+16];
	ld.global.v2.u32 	{%r11, %r12}, [%rd3+24];
	ld.global.f32 	%f1, [%rd3+32];
	ld.global.f64 	%fd1, [%rd3+40];
	setp.gt.s32 	%p3, %r1, 0;
	setp.le.s32 	%p4, %r1, %r25;
	and.pred  	%p5, %p3, %p4;
	setp.gt.s32 	%p6, %r2, -1;
	setp.lt.s32 	%p7, %r2, %r26;
	and.pred  	%p1, %p6, %p7;
	and.pred  	%p9, %p5, %p1;
	mul.lo.s32 	%r13, %r2, %r24;
	cvt.s64.s32 	%rd11, %r1;
	cvt.s64.s32 	%rd12, %r13;
	add.s64 	%rd13, %rd12, %rd11;
	shl.b64 	%rd14, %rd13, 2;
	add.s64 	%rd4, %rd2, %rd14;
	mov.b32 	%r66, 0;
	not.pred 	%p10, %p9;
	@%p10 bra 	$L__BB2_2;
	ld.global.u32 	%r66, [%rd4+-4];
$L__BB2_2:
	add.s32 	%r35, %r1, 1;
	setp.gt.s32 	%p11, %r1, -2;
	setp.lt.s32 	%p12, %r35, %r25;
	and.pred  	%p13, %p11, %p12;
	and.pred  	%p14, %p13, %p1;
	not.pred 	%p15, %p14;
	@%p15 bra 	$L__BB2_4;
	ld.global.u32 	%r36, [%rd4+4];
	add.s32 	%r66, %r36, %r66;
$L__BB2_4:
	ld.param.u32 	%r63, [_Z9monte_runPiiS_iifP17curandStateXORWOWiiiii_param_11];
	setp.gt.s32 	%p16, %r1, -1;
	setp.lt.s32 	%p17, %r1, %r25;
	and.pred  	%p2, %p16, %p17;
	setp.gt.s32 	%p18, %r2, 0;
	setp.le.s32 	%p19, %r2, %r63;
	and.pred  	%p20, %p18, %p19;
	and.pred  	%p21, %p2, %p20;
	not.pred 	%p22, %p21;
	@%p22 bra 	$L__BB2_6;
	ld.param.u32 	%r61, [_Z9monte_runPiiS_iifP17curandStateXORWOWiiiii_param_1];
	add.s32 	%r37, %r2, -1;
	mad.lo.s32 	%r38, %r37, %r61, %r1;
	mul.wide.s32 	%rd15, %r38, 4;
	add.s64 	%rd16, %rd2, %rd15;
	ld.global.u32 	%r39, [%rd16];
	add.s32 	%r66, %r39, %r66;
$L__BB2_6:
	ld.param.u32 	%r64, [_Z9monte_runPiiS_iifP17curandStateXORWOWiiiii_param_11];
	add.s32 	%r20, %r2, 1;
	setp.gt.s32 	%p23, %r2, -2;
	setp.lt.s32 	%p24, %r20, %r64;
	and.pred  	%p25, %p23, %p24;
	and.pred  	%p26, %p2, %p25;
	not.pred 	%p27, %p26;
	@%p27 bra 	$L__BB2_8;
	ld.param.u32 	%r62, [_Z9monte_runPiiS_iifP17curandStateXORWOWiiiii_param_1];
	mad.lo.s32 	%r40, %r20, %r62, %r1;
	mul.wide.s32 	%rd17, %r40, 4;
	add.s64 	%rd18, %rd2, %rd17;
	ld.global.u32 	%r41, [%rd18];
	add.s32 	%r66, %r41, %r66;
$L__BB2_8:
	add.s32 	%r42, %r13, %r1;
	mul.wide.s32 	%rd19, %r42, 4;
	add.s64 	%rd5, %rd2, %rd19;
	ld.global.u32 	%r43, [%rd5];
	mul.lo.s32 	%r23, %r43, %r66;
	setp.lt.s32 	%p28, %r23, 1;
	mov.f32 	%f22, 0f3F800000;
	@%p28 bra 	$L__BB2_10;
	ld.param.f32 	%f21, [_Z9monte_runPiiS_iifP17curandStateXORWOWiiiii_param_5];
	neg.s32 	%r44, %r23;
	cvt.rn.f32.s32 	%f6, %r44;
	mul.f32 	%f7, %f21, %f6;
	fma.rn.f32 	%f8, %f7, 0f3BBB989D, 0f3F000000;
	cvt.sat.f32.f32 	%f9, %f8;
	mov.f32 	%f10, 0f4B400001;
	mov.f32 	%f11, 0f437C0000;
	fma.rm.f32 	%f12, %f9, %f11, %f10;
	add.f32 	%f13, %f12, 0fCB40007F;
	neg.f32 	%f14, %f13;
	fma.rn.f32 	%f15, %f7, 0f3FB8AA3B, %f14;
	fma.rn.f32 	%f16, %f7, 0f32A57060, %f15;
	mov.b32 	%r45, %f12;
	shl.b32 	%r46, %r45, 23;
	mov.b32 	%f17, %r46;
	ex2.approx.ftz.f32 	%f18, %f16;
	mul.f32 	%f22, %f18, %f17;
$L__BB2_10:
	shr.u32 	%r47, %r5, 2;
	xor.b32  	%r48, %r47, %r5;
	shl.b32 	%r49, %r10, 4;
	shl.b32 	%r50, %r48, 1;
	xor.b32  	%r51, %r49, %r50;
	xor.b32  	%r52, %r51, %r10;
	xor.b32  	%r53, %r52, %r48;
	add.s32 	%r54, %r4, 362437;
	add.s32 	%r55, %r53, %r54;
	cvt.rn.f32.u32 	%f19, %r55;
	fma.rn.f32 	%f20, %f19, 0f2F800000, 0f2F000000;
	st.global.v2.u32 	[%rd3], {%r54, %r6};
	st.global.v2.u32 	[%rd3+8], {%r7, %r8};
	st.global.v2.u32 	[%rd3+16], {%r10, %r53};
	st.global.v2.u32 	[%rd3+24], {%r11, %r12};
	st.global.f32 	[%rd3+32], %f1;
	st.global.f64 	[%rd3+40], %fd1;
	setp.geu.f32 	%p29, %f20, %f22;
	@%p29 bra 	$L__BB2_12;
	ld.global.u32 	%r57, [%rd5];
	mul.lo.s32 	%r58, %r57, %r66;
	mul.wide.s32 	%rd22, %r3, 4;
	add.s64 	%rd23, %rd1, %rd22;
	st.global.u32 	[%rd23], %r58;
	ld.global.u32 	%r59, [%rd5];
	neg.s32 	%r60, %r59;
	st.global.u32 	[%rd5], %r60;
	bra.uni 	$L__BB2_13;
$L__BB2_12:
	mul.wide.s32 	%rd20, %r3, 4;
	add.s64 	%rd21, %rd1, %rd20;
	mov.b32 	%r56, 0;
	st.global.u32 	[%rd21], %r56;
$L__BB2_13:
	bar.sync 	0;
	ret;

}
	// .globl	_Z10reduce_difPiS_ii
.visible .entry _Z10reduce_difPiS_ii(
	.param .u64 .ptr .align 1 _Z10reduce_difPiS_ii_param_0,
	.param .u64 .ptr .align 1 _Z10reduce_difPiS_ii_param_1,
	.param .u32 _Z10reduce_difPiS_ii_param_2,
	.param .u32 _Z10reduce_difPiS_ii_param_3
)
{
	.reg .pred 	%p<7>;
	.reg .b32 	%r<14>;
	.reg .b64 	%rd<11>;

	ld.param.u64 	%rd4, [_Z10reduce_difPiS_ii_param_0];
	ld.param.u64 	%rd3, [_Z10reduce_difPiS_ii_param_1];
	ld.param.u32 	%r5, [_Z10reduce_difPiS_ii_param_2];
	ld.param.u32 	%r6, [_Z10reduce_difPiS_ii_param_3];
	cvta.to.global.u64 	%rd1, %rd4;
	mov.u32 	%r1, %tid.x;
	setp.eq.s32 	%p1, %r6, 0;
	@%p1 bra 	$L__BB3_5;
	mul.lo.s32 	%r13, %r6, %r6;
	mul.wide.u32 	%rd5, %r1, 4;
	add.s64 	%rd2, %rd1, %rd5;
$L__BB3_2:
	add.s32 	%r7, %r13, 1;
	shr.u32 	%r4, %r7, 1;
	bar.sync 	0;
	and.b32  	%r8, %r4, 1073741822;
	setp.ge.u32 	%p2, %r1, %r8;
	@%p2 bra 	$L__BB3_4;
	mul.wide.u32 	%rd6, %r4, 4;
	add.s64 	%rd7, %rd2, %rd6;
	ld.global.u32 	%r9, [%rd7];
	ld.global.u32 	%r10, [%rd2];
	add.s32 	%r11, %r10, %r9;
	st.global.u32 	[%rd2], %r11;
$L__BB3_4:
	setp.ne.s32 	%p3, %r4, 1;
	setp.ne.s32 	%p4, %r13, 0;
	and.pred  	%p5, %p3, %p4;
	mov.u32 	%r13, %r4;
	@%p5 bra 	$L__BB3_2;
$L__BB3_5:
	setp.ne.s32 	%p6, %r1, 0;
	@%p6 bra 	$L__BB3_7;
	ld.global.u32 	%r12, [%rd1];
	cvta.to.global.u64 	%rd8, %rd3;
	mul.wide.s32 	%rd9, %r5, 4;
	add.s64 	%rd10, %rd8, %rd9;
	st.global.u32 	[%rd10], %r12;
$L__BB3_7:
	bar.sync 	0;
	ret;

}


// ===== COMPILED SASS (sm_100) =====

	.target	sm_100

	.elftype	@"ET_EXEC"


//--------------------- .note.nv.tkinfo           --------------------------
	.section	.note.nv.tkinfo,"",@"SHT_NOTE"
	.sectionflags	@"SHF_NOTE_NV_TKINFO"
	.tkinfo
        /*0018*/ 	.word	0x00000002
        /*0030*/ 	.string	""
        /*0030*/ 	.string	"ptxas"
        /*0030*/ 	.string	"Cuda compilation tools, release 13.0, V13.0.88"
        /*0030*/ 	.string	"Build cuda_13.0.r13.0/compiler.36424714_0"
        /*0030*/ 	.string	"-arch sm_100 -m 64 "



//--------------------- .note.nv.cuinfo           --------------------------
	.section	.note.nv.cuinfo,"",@"SHT_NOTE"
	.sectionflags	@"SHF_NOTE_NV_CUINFO"
        /*0018*/ 	.short	0x0002
        /*001a*/ 	.short	0x0064
        /*001c*/ 	.short	0x0082
	.zero		2


//--------------------- .nv.info                  --------------------------
	.section	.nv.info,"",@"SHT_CUDA_INFO"
	.align	4


	//----- nvinfo : EIATTR_REGCOUNT
	.align		4
        /*0000*/ 	.byte	0x04, 0x2f
        /*0002*/ 	.short	(.L_12 - .L_11)
	.align		4
.L_11:
        /*0004*/ 	.word	index@(_Z10init_valuePiiiii)
        /*0008*/ 	.word	0x0000000a


	//----- nvinfo : EIATTR_FRAME_SIZE
	.align		4
.L_12:
        /*000c*/ 	.byte	0x04, 0x11
        /*000e*/ 	.short	(.L_14 - .L_13)
	.align		4
.L_13:
        /*0010*/ 	.word	index@(_Z10init_valuePiiiii)
        /*0014*/ 	.word	0x00000000


	//----- nvinfo : EIATTR_REGCOUNT
	.align		4
.L_14:
        /*0018*/ 	.byte	0x04, 0x2f
        /*001a*/ 	.short	(.L_16 - .L_15)
	.align		4
.L_15:
        /*001c*/ 	.word	index@(_Z12setup_kernelP17curandStateXORWOWmi)
        /*0020*/ 	.word	0x0000001f


	//----- nvinfo : EIATTR_FRAME_SIZE
	.align		4
.L_16:
        /*0024*/ 	.byte	0x04, 0x11
        /*0026*/ 	.short	(.L_18 - .L_17)
	.align		4
.L_17:
        /*0028*/ 	.word	index@(_Z12setup_kernelP17curandStateXORWOWmi)
        /*002c*/ 	.word	0x00000000


	//----- nvinfo : EIATTR_REGCOUNT
	.align		4
.L_18:
        /*0030*/ 	.byte	0x04, 0x2f
        /*0032*/ 	.short	(.L_20 - .L_19)
	.align		4
.L_19:
        /*0034*/ 	.word	index@(_Z9monte_runPiiS_iifP17curandStateXORWOWiiiii)
        /*0038*/ 	.word	0x0000001c


	//----- nvinfo : EIATTR_FRAME_SIZE
	.align		4
.L_20:
        /*003c*/ 	.byte	0x04, 0x11
        /*003e*/ 	.short	(.L_22 - .L_21)
	.align		4
.L_21:
        /*0040*/ 	.word	index@(_Z9monte_runPiiS_iifP17curandStateXORWOWiiiii)
        /*0044*/ 	.word	0x00000000


	//----- nvinfo : EIATTR_REGCOUNT
	.align		4
.L_22:
        /*0048*/ 	.byte	0x04, 0x2f
        /*004a*/ 	.short	(.L_24 - .L_23)
	.align		4
.L_23:
        /*004c*/ 	.word	index@(_Z10reduce_difPiS_ii)
        /*0050*/ 	.word	0x0000000e


	//----- nvinfo : EIATTR_FRAME_SIZE
	.align		4
.L_24:
        /*0054*/ 	.byte	0x04, 0x11
        /*0056*/ 	.short	(.L_26 - .L_25)
	.align		4
.L_25:
        /*0058*/ 	.word	index@(_Z10reduce_difPiS_ii)
        /*005c*/ 	.word	0x00000000


	//----- nvinfo : EIATTR_MIN_STACK_SIZE
	.align		4
.L_26:
        /*0060*/ 	.byte	0x04, 0x12
        /*0062*/ 	.short	(.L_28 - .L_27)
	.align		4
.L_27:
        /*0064*/ 	.word	index@(_Z10reduce_difPiS_ii)
        /*0068*/ 	.word	0x00000000


	//----- nvinfo : EIATTR_MIN_STACK_SIZE
	.align		4
.L_28:
        /*006c*/ 	.byte	0x04, 0x12
        /*006e*/ 	.short	(.L_30 - .L_29)
	.align		4
.L_29:
        /*0070*/ 	.word	index@(_Z9monte_runPiiS_iifP17curandStateXORWOWiiiii)
        /*0074*/ 	.word	0x00000000


	//----- nvinfo : EIATTR_MIN_STACK_SIZE
	.align		4
.L_30:
        /*0078*/ 	.byte	0x04, 0x12
        /*007a*/ 	.short	(.L_32 - .L_31)
	.align		4
.L_31:
        /*007c*/ 	.word	index@(_Z12setup_kernelP17curandStateXORWOWmi)
        /*0080*/ 	.word	0x00000000


	//----- nvinfo : EIATTR_MIN_STACK_SIZE
	.align		4
.L_32:
        /*0084*/ 	.byte	0x04, 0x12
        /*0086*/ 	.short	(.L_34 - .L_33)
	.align		4
.L_33:
        /*0088*/ 	.word	index@(_Z10init_valuePiiiii)
        /*008c*/ 	.word	0x00000000
.L_34:


//--------------------- .nv.compat                --------------------------
	.section	.nv.compat,"",@"SHT_CUDA_COMPAT_INFO"
	.align	4
        /*0000*/ 	.byte	0x02, 0x09, 0x00, 0x00, 0x02, 0x02, 0x01, 0x00, 0x02, 0x05, 0x05, 0x00, 0x03, 0x07, 0x01, 0x01
        /*0010*/ 	.byte	0x02, 0x03, 0x00, 0x00, 0x02, 0x06, 0x01, 0x00, 0x04, 0x0b, 0x08, 0x00, 0x09, 0x00, 0x00, 0x00
        /*0020*/ 	.byte	0x00, 0x00, 0x00, 0x00


//--------------------- .nv.info._Z10reduce_difPiS_ii --------------------------
	.section	.nv.info._Z10reduce_difPiS_ii,"",@"SHT_CUDA_INFO"
	.sectionflags	@""
	.align	4


	//----- nvinfo : EIATTR_CUDA_API_VERSION
	.align		4
        /*0000*/ 	.byte	0x04, 0x37
        /*0002*/ 	.short	(.L_36 - .L_35)
.L_35:
        /*0004*/ 	.word	0x00000082


	//----- nvinfo : EIATTR_KPARAM_INFO
	.align		4
.L_36:
        /*0008*/ 	.byte	0x04, 0x17
        /*000a*/ 	.short	(.L_38 - .L_37)
.L_37:
        /*000c*/ 	.word	0x00000000
        /*0010*/ 	.short	0x0003
        /*0012*/ 	.short	0x0014
        /*0014*/ 	.byte	0x00, 0xf0, 0x11, 0x00


	//----- nvinfo : EIATTR_KPARAM_INFO
	.align		4
.L_38:
        /*0018*/ 	.byte	0x04, 0x17
        /*001a*/ 	.short	(.L_40 - .L_39)
.L_39:
        /*001c*/ 	.word	0x00000000
        /*0020*/ 	.short	0x0002
        /*0022*/ 	.short	0x0010
        /*0024*/ 	.byte	0x00, 0xf0, 0x11, 0x00


	//----- nvinfo : EIATTR_KPARAM_INFO
	.align		4
.L_40:
        /*0028*/ 	.byte	0x04, 0x17
        /*002a*/ 	.short	(.L_42 - .L_41)
.L_41:
        /*002c*/ 	.word	0x00000000
        /*0030*/ 	.short	0x0001
        /*0032*/ 	.short	0x0008
        /*0034*/ 	.byte	0x00, 0xf5, 0x21, 0x00


	//----- nvinfo : EIATTR_KPARAM_INFO
	.align		4
.L_42:
        /*0038*/ 	.byte	0x04, 0x17
        /*003a*/ 	.short	(.L_44 - .L_43)
.L_43:
        /*003c*/ 	.word	0x00000000
        /*0040*/ 	.short	0x0000
        /*0042*/ 	.short	0x0000
        /*0044*/ 	.byte	0x00, 0xf5, 0x21, 0x00


	//----- nvinfo : EIATTR_SPARSE_MMA_MASK
	.align		4
.L_44:
        /*0048*/ 	.byte	0x03, 0x50
        /*004a*/ 	.short	0x0000


	//----- nvinfo : EIATTR_MAXREG_COUNT
	.align		4
        /*004c*/ 	.byte	0x03, 0x1b
        /*004e*/ 	.short	0x00ff


	//----- nvinfo : EIATTR_NUM_BARRIERS
	.align		4
        /*0050*/ 	.byte	0x02, 0x4c
        /*0052*/ 	.byte	0x01
	.zero		1


	//----- nvinfo : EIATTR_MERCURY_ISA_VERSION
	.align		4
        /*0054*/ 	.byte	0x03, 0x5f
        /*0056*/ 	.short	0x0101


	//----- nvinfo : EIATTR_VRC_CTA_INIT_COUNT
	.align		4
        /*0058*/ 	.byte	0x02, 0x4a
	.zero		1
	.zero		1


	//----- nvinfo : EIATTR_EXIT_INSTR_OFFSETS
	.align		4
        /*005c*/ 	.byte	0x04, 0x1c
        /*005e*/ 	.short	(.L_46 - .L_45)


	//   ....[0]....
.L_45:
        /*0060*/ 	.word	0x00000260


	//----- nvinfo : EIATTR_CRS_STACK_SIZE
	.align		4
.L_46:
        /*0064*/ 	.byte	0x04, 0x1e
        /*0066*/ 	.short	(.L_48 - .L_47)
.L_47:
        /*0068*/ 	.word	0x00000000


	//----- nvinfo : EIATTR_CBANK_PARAM_SIZE
	.align		4
.L_48:
        /*006c*/ 	.byte	0x03, 0x19
        /*006e*/ 	.short	0x0018


	//----- nvinfo : EIATTR_PARAM_CBANK
	.align		4
        /*0070*/ 	.byte	0x04, 0x0a
        /*0072*/ 	.short	(.L_50 - .L_49)
	.align		4
.L_49:
        /*0074*/ 	.word	index@(.nv.constant0._Z10reduce_difPiS_ii)
        /*0078*/ 	.short	0x0380
        /*007a*/ 	.short	0x0018


	//----- nvinfo : EIATTR_SW_WAR
	.align		4
.L_50:
        /*007c*/ 	.byte	0x04, 0x36
        /*007e*/ 	.short	(.L_52 - .L_51)
.L_51:
        /*0080*/ 	.word	0x00000008
.L_52:


//--------------------- .nv.info._Z9monte_runPiiS_iifP17curandStateXORWOWiiiii --------------------------
	.section	.nv.info._Z9monte_runPiiS_iifP17curandStateXORWOWiiiii,"",@"SHT_CUDA_INFO"
	.sectionflags	@""
	.align	4


	//----- nvinfo : EIATTR_CUDA_API_VERSION
	.align		4
        /*0000*/ 	.byte	0x04, 0x37
        /*0002*/ 	.short	(.L_54 - .L_53)
.L_53:
        /*0004*/ 	.word	0x00000082


	//----- nvinfo : EIATTR_KPARAM_INFO
	.align		4
.L_54:
        /*0008*/ 	.byte	0x04, 0x17
        /*000a*/ 	.short	(.L_56 - .L_55)
.L_55:
        /*000c*/ 	.word	0x00000000
        /*0010*/ 	.short	0x000b
        /*0012*/ 	.short	0x0040
        /*0014*/ 	.byte	0x00, 0xf0, 0x11, 0x00


	//----- nvinfo : EIATTR_KPARAM_INFO
	.align		4
.L_56:
        /*0018*/ 	.byte	0x04, 0x17
        /*001a*/ 	.short	(.L_58 - .L_57)
.L_57:
        /*001c*/ 	.word	0x00000000
        /*0020*/ 	.short	0x000a
        /*0022*/ 	.short	0x003c
        /*0024*/ 	.byte	0x00, 0xf0, 0x11, 0x00


	//----- nvinfo : EIATTR_KPARAM_INFO
	.align		4
.L_58:
        /*0028*/ 	.byte	0x04, 0x17
        /*002a*/ 	.short	(.L_60 - .L_59)
.L_59:
        /*002c*/ 	.word	0x00000000
        /*0030*/ 	.short	0x0009
        /*0032*/ 	.short	0x0038
        /*0034*/ 	.byte	0x00, 0xf0, 0x11, 0x00


	//----- nvinfo : EIATTR_KPARAM_INFO
	.align		4
.L_60:
        /*0038*/ 	.byte	0x04, 0x17
        /*003a*/ 	.short	(.L_62 - .L_61)
.L_61:
        /*003c*/ 	.word	0x00000000
        /*0040*/ 	.short	0x0008
        /*0042*/ 	.short	0x0034
        /*0044*/ 	.byte	0x00, 0xf0, 0x11, 0x00


	//----- nvinfo : EIATTR_KPARAM_INFO
	.align		4
.L_62:
        /*0048*/ 	.byte	0x04, 0x17
        /*004a*/ 	.short	(.L_64 - .L_63)
.L_63:
        /*004c*/ 	.word	0x00000000
        /*0050*/ 	.short	0x0007
        /*0052*/ 	.short	0x0030
        /*0054*/ 	.byte	0x00, 0xf0, 0x11, 0x00


	//----- nvinfo : EIATTR_KPARAM_INFO
	.align		4
.L_64:
        /*0058*/ 	.byte	0x04, 0x17
        /*005a*/ 	.short	(.L_66 - .L_65)
.L_65:
        /*005c*/ 	.word	0x00000000
        /*0060*/ 	.short	0x0006
        /*0062*/ 	.short	0x0028
        /*0064*/ 	.byte	0x00, 0xf5, 0x21, 0x00


	//----- nvinfo : EIATTR_KPARAM_INFO
	.align		4
.L_66:
        /*0068*/ 	.byte	0x04, 0x17
        /*006a*/ 	.short	(.L_68 - .L_67)
.L_67:
        /*006c*/ 	.word	0x00000000
        /*0070*/ 	.short	0x0005
        /*0072*/ 	.short	0x0020
        /*0074*/ 	.byte	0x00, 0xf0, 0x11, 0x00


	//----- nvinfo : EIATTR_KPARAM_INFO
	.align		4
.L_68:
        /*0078*/ 	.byte	0x04, 0x17
        /*007a*/ 	.short	(.L_70 - .L_69)
.L_69:
        /*007c*/ 	.word	0x00000000
        /*0080*/ 	.short	0x0004
        /*0082*/ 	.short	0x001c
        /*0084*/ 	.byte	0x00, 0xf0, 0x11, 0x00


	//----- nvinfo : EIATTR_KPARAM_INFO
	.align		4
.L_70:
        /*0088*/ 	.byte	0x04, 0x17
        /*008a*/ 	.short	(.L_72 - .L_71)
.L_71:
        /*008c*/ 	.word	0x00000000
        /*0090*/ 	.short	0x0003
        /*0092*/ 	.short	0x0018
        /*0094*/ 	.byte	0x00, 0xf0, 0x11, 0x00


	//----- nvinfo : EIATTR_KPARAM_INFO
	.align		4
.L_72:
        /*0098*/ 	.byte	0x04, 0x17
        /*009a*/ 	.short	(.L_74 - .L_73)
.L_73:
        /*009c*/ 	.word	0x00000000
        /*00a0*/ 	.short	0x0002
        /*00a2*/ 	.short	0x0010
        /*00a4*/ 	.byte	0x00, 0xf5, 0x21, 0x00


	//----- nvinfo : EIATTR_KPARAM_INFO
	.align		4
.L_74:
        /*00a8*/ 	.byte	0x04, 0x17
        /*00aa*/ 	.short	(.L_76 - .L_75)
.L_75:
        /*00ac*/ 	.word	0x00000000
        /*00b0*/ 	.short	0x0001
        /*00b2*/ 	.short	0x0008
        /*00b4*/ 	.byte	0x00, 0xf0, 0x11, 0x00


	//----- nvinfo : EIATTR_KPARAM_INFO
	.align		4
.L_76:
        /*00b8*/ 	.byte	0x04, 0x17
        /*00ba*/ 	.short	(.L_78 - .L_77)
.L_77:
        /*00bc*/ 	.word	0x00000000
        /*00c0*/ 	.short	0x0000
        /*00c2*/ 	.short	0x0000
        /*00c4*/ 	.byte	0x00, 0xf5, 0x21, 0x00


	//----- nvinfo : EIATTR_SPARSE_MMA_MASK
	.align		4
.L_78:
        /*00c8*/ 	.byte	0x03, 0x50
        /*00ca*/ 	.short	0x0000


	//----- nvinfo : EIATTR_MAXREG_COUNT
	.align		4
        /*00cc*/ 	.byte	0x03, 0x1b
        /*00ce*/ 	.short	0x00ff


	//----- nvinfo : EIATTR_NUM_BARRIERS
	.align		4
        /*00d0*/ 	.byte	0x02, 0x4c
        /*00d2*/ 	.byte	0x01
	.zero		1


	//----- nvinfo : EIATTR_MERCURY_ISA_VERSION
	.align		4
        /*00d4*/ 	.byte	0x03, 0x5f
        /*00d6*/ 	.short	0x0101


	//----- nvinfo : EIATTR_VRC_CTA_INIT_COUNT
	.align		4
        /*00d8*/ 	.byte	0x02, 0x4a
	.zero		1
	.zero		1


	//----- nvinfo : EIATTR_EXIT_INSTR_OFFSETS
	.align		4
        /*00dc*/ 	.byte	0x04, 0x1c
        /*00de*/ 	.short	(.L_80 - .L_79)


	//   ....[0]....
.L_79:
        /*00e0*/ 	.word	0x00000740


	//----- nvinfo : EIATTR_CRS_STACK_SIZE
	.align		4
.L_80:
        /*00e4*/ 	.byte	0x04, 0x1e
        /*00e6*/ 	.short	(.L_82 - .L_81)
.L_81:
        /*00e8*/ 	.word	0x00000000


	//----- nvinfo : EIATTR_CBANK_PARAM_SIZE
	.align		4
.L_82:
        /*00ec*/ 	.byte	0x03, 0x19
        /*00ee*/ 	.short	0x0044


	//----- nvinfo : EIATTR_PARAM_CBANK
	.align		4
        /*00f0*/ 	.byte	0x04, 0x0a
        /*00f2*/ 	.short	(.L_84 - .L_83)
	.align		4
.L_83:
        /*00f4*/ 	.word	index@(.nv.constant0._Z9monte_runPiiS_iifP17curandStateXORWOWiiiii)
        /*00f8*/ 	.short	0x0380
        /*00fa*/ 	.short	0x0044


	//----- nvinfo : EIATTR_SW_WAR
	.align		4
.L_84:
        /*00fc*/ 	.byte	0x04, 0x36
        /*00fe*/ 	.short	(.L_86 - .L_85)
.L_85:
        /*0100*/ 	.word	0x00000008
.L_86:


//--------------------- .nv.info._Z12setup_kernelP17curandStateXORWOWmi --------------------------
	.section	.nv.info._Z12setup_kernelP17curandStateXORWOWmi,"",@"SHT_CUDA_INFO"
	.sectionflags	@""
	.align	4


	//----- nvinfo : EIATTR_CUDA_API_VERSION
	.align		4
        /*0000*/ 	.byte	0x04, 0x37
        /*0002*/ 	.short	(.L_88 - .L_87)
.L_87:
        /*0004*/ 	.word	0x00000082


	//----- nvinfo : EIATTR_KPARAM_INFO
	.align		4
.L_88:
        /*0008*/ 	.byte	0x04, 0x17
        /*000a*/ 	.short	(.L_90 - .L_89)
.L_89:
        /*000c*/ 	.word	0x00000000
        /*0010*/ 	.short	0x0002
        /*0012*/ 	.short	0x0010
        /*0014*/ 	.byte	0x00, 0xf0, 0x11, 0x00


	//----- nvinfo : EIATTR_KPARAM_INFO
	.align		4
.L_90:
        /*0018*/ 	.byte	0x04, 0x17
        /*001a*/ 	.short	(.L_92 - .L_91)
.L_91:
        /*001c*/ 	.word	0x00000000
        /*0020*/ 	.short	0x0001
        /*0022*/ 	.short	0x0008
        /*0024*/ 	.byte	0x00, 0xf0, 0x21, 0x00


	//----- nvinfo : EIATTR_KPARAM_INFO
	.align		4
.L_92:
        /*0028*/ 	.byte	0x04, 0x17
        /*002a*/ 	.short	(.L_94 - .L_93)
.L_93:
        /*002c*/ 	.word	0x00000000
        /*0030*/ 	.short	0x0000
        /*0032*/ 	.short	0x0000
        /*0034*/ 	.byte	0x00, 0xf5, 0x21, 0x00


	//----- nvinfo : EIATTR_SPARSE_MMA_MASK
	.align		4
.L_94:
        /*0038*/ 	.byte	0x03, 0x50
        /*003a*/ 	.short	0x0000


	//----- nvinfo : EIATTR_MAXREG_COUNT
	.align		4
        /*003c*/ 	.byte	0x03, 0x1b
        /*003e*/ 	.short	0x00ff


	//----- nvinfo : EIATTR_NUM_BARRIERS
	.align		4
        /*0040*/ 	.byte	0x02, 0x4c
        /*0042*/ 	.byte	0x01
	.zero		1


	//----- nvinfo : EIATTR_MERCURY_ISA_VERSION
	.align		4
        /*0044*/ 	.byte	0x03, 0x5f
        /*0046*/ 	.short	0x0101


	//----- nvinfo : EIATTR_VRC_CTA_INIT_COUNT
	.align		4
        /*0048*/ 	.byte	0x02, 0x4a
	.zero		1
	.zero		1


	//----- nvinfo : EIATTR_EXIT_INSTR_OFFSETS
	.align		4
        /*004c*/ 	.byte	0x04, 0x1c
        /*004e*/ 	.short	(.L_96 - .L_95)


	//   ....[0]....
.L_95:
        /*0050*/ 	.word	0x00001020


	//----- nvinfo : EIATTR_CRS_STACK_SIZE
	.align		4
.L_96:
        /*0054*/ 	.byte	0x04, 0x1e
        /*0056*/ 	.short	(.L_98 - .L_97)
.L_97:
        /*0058*/ 	.word	0x00000000


	//----- nvinfo : EIATTR_CBANK_PARAM_SIZE
	.align		4
.L_98:
        /*005c*/ 	.byte	0x03, 0x19
        /*005e*/ 	.short	0x0014


	//----- nvinfo : EIATTR_PARAM_CBANK
	.align		4
        /*0060*/ 	.byte	0x04, 0x0a
        /*0062*/ 	.short	(.L_100 - .L_99)
	.align		4
.L_99:
        /*0064*/ 	.word	index@(.nv.constant0._Z12setup_kernelP17curandStateXORWOWmi)
        /*0068*/ 	.short	0x0380
        /*006a*/ 	.short	0x0014


	//----- nvinfo : EIATTR_SW_WAR
	.align		4
.L_100:
        /*006c*/ 	.byte	0x04, 0x36
        /*006e*/ 	.short	(.L_102 - .L_101)
.L_101:
        /*0070*/ 	.word	0x00000008
.L_102:


//--------------------- .nv.info._Z10init_valuePiiiii --------------------------
	.section	.nv.info._Z10init_valuePiiiii,"",@"SHT_CUDA_INFO"
	.sectionflags	@""
	.align	4


	//----- nvinfo : EIATTR_CUDA_API_VERSION
	.align		4
        /*0000*/ 	.byte	0x04, 0x37
        /*0002*/ 	.short	(.L_104 - .L_103)
.L_103:
        /*0004*/ 	.word	0x00000082


	//----- nvinfo : EIATTR_KPARAM_INFO
	.align		4
.L_104:
        /*0008*/ 	.byte	0x04, 0x17
        /*000a*/ 	.short	(.L_106 - .L_105)
.L_105:
        /*000c*/ 	.word	0x00000000
        /*0010*/ 	.short	0x0004
        /*0012*/ 	.short	0x0014
        /*0014*/ 	.byte	0x00, 0xf0, 0x11, 0x00


	//----- nvinfo : EIATTR_KPARAM_INFO
	.align		4
.L_106:
        /*0018*/ 	.byte	0x04, 0x17
        /*001a*/ 	.short	(.L_108 - .L_107)
.L_107:
        /*001c*/ 	.word	0x00000000
        /*0020*/ 	.short	0x0003
        /*0022*/ 	.short	0x0010
        /*0024*/ 	.byte	0x00, 0xf0, 0x11, 0x00


	//----- nvinfo : EIATTR_KPARAM_INFO
	.align		4
.L_108:
        /*0028*/ 	.byte	0x04, 0x17
        /*002a*/ 	.short	(.L_110 - .L_109)
.L_109:
        /*002c*/ 	.word	0x00000000
        /*0030*/ 	.short	0x0002
        /*0032*/ 	.short	0x000c
        /*0034*/ 	.byte	0x00, 0xf0, 0x11, 0x00


	//----- nvinfo : EIATTR_KPARAM_INFO
	.align		4
.L_110:
        /*0038*/ 	.byte	0x04, 0x17
        /*003a*/ 	.short	(.L_112 - .L_111)
.L_111:
        /*003c*/ 	.word	0x00000000
        /*0040*/ 	.short	0x0001
        /*0042*/ 	.short	0x0008
        /*0044*/ 	.byte	0x00, 0xf0, 0x11, 0x00


	//----- nvinfo : EIATTR_KPARAM_INFO
	.align		4
.L_112:
        /*0048*/ 	.byte	0x04, 0x17
        /*004a*/ 	.short	(.L_114 - .L_113)
.L_113:
        /*004c*/ 	.word	0x00000000
        /*0050*/ 	.short	0x0000
        /*0052*/ 	.short	0x0000
        /*0054*/ 	.byte	0x00, 0xf5, 0x21, 0x00


	//----- nvinfo : EIATTR_SPARSE_MMA_MASK
	.align		4
.L_114:
        /*0058*/ 	.byte	0x03, 0x50
        /*005a*/ 	.short	0x0000


	//----- nvinfo : EIATTR_MAXREG_COUNT
	.align		4
        /*005c*/ 	.byte	0x03, 0x1b
        /*005e*/ 	.short	0x00ff


	//----- nvinfo : EIATTR_NUM_BARRIERS
	.align		4
        /*0060*/ 	.byte	0x02, 0x4c
        /*0062*/ 	.byte	0x01
	.zero		1


	//----- nvinfo : EIATTR_MERCURY_ISA_VERSION
	.align		4
        /*0064*/ 	.byte	0x03, 0x5f
        /*0066*/ 	.short	0x0101


	//----- nvinfo : EIATTR_VRC_CTA_INIT_COUNT
	.align		4
        /*0068*/ 	.byte	0x02, 0x4a
	.zero		1
	.zero		1


	//----- nvinfo : EIATTR_EXIT_INSTR_OFFSETS
	.align		4
        /*006c*/ 	.byte	0x04, 0x1c
        /*006e*/ 	.short	(.L_116 - .L_115)


	//   ....[0]....
.L_115:
        /*0070*/ 	.word	0x00000120


	//----- nvinfo : EIATTR_CBANK_PARAM_SIZE
	.align		4
.L_116:
        /*0074*/ 	.byte	0x03, 0x19
        /*0076*/ 	.short	0x0018


	//----- nvinfo : EIATTR_PARAM_CBANK
	.align		4
        /*0078*/ 	.byte	0x04, 0x0a
        /*007a*/ 	.short	(.L_118 - .L_117)
	.align		4
.L_117:
        /*007c*/ 	.word	index@(.nv.constant0._Z10init_valuePiiiii)
        /*0080*/ 	.short	0x0380
        /*0082*/ 	.short	0x0018


	//----- nvinfo : EIATTR_SW_WAR
	.align		4
.L_118:
        /*0084*/ 	.byte	0x04, 0x36
        /*0086*/ 	.short	(.L_120 - .L_119)
.L_119:
        /*0088*/ 	.word	0x00000008
.L_120:


//--------------------- .nv.callgraph             --------------------------
	.section	.nv.callgraph,"",@"SHT_CUDA_CALLGRAPH"
	.align	4
	.sectionentsize	8
	.align		4
        /*0000*/ 	.word	0x00000000
	.align		4
        /*0004*/ 	.word	0xffffffff
	.align		4
        /*0008*/ 	.word	0x00000000
	.align		4
        /*000c*/ 	.word	0xfffffffe
	.align		4
        /*0010*/ 	.word	0x00000000
	.align		4
        /*0014*/ 	.word	0xfffffffd
	.align		4
        /*0018*/ 	.word	0x00000000
	.align		4
        /*001c*/ 	.word	0xfffffffc


//--------------------- .nv.constant4             --------------------------
	.section	.nv.constant4,"a",@progbits
	.align	8
	.align		8
.nv.constant4:
        /*0000*/ 	.dword	precalc_xorwow_matrix
	.align		8
        /*0008*/ 	.dword	precalc_xorwow_offset_matrix
	.align		8
        /*0010*/ 	.dword	mrg32k3aM1
	.align		8
        /*0018*/ 	.dword	mrg32k3aM2
	.align		8
        /*0020*/ 	.dword	mrg32k3aM1SubSeq
	.align		8
        /*0028*/ 	.dword	mrg32k3aM2SubSeq
	.align		8
        /*0030*/ 	.dword	mrg32k3aM1Seq
	.align		8
        /*0038*/ 	.dword	mrg32k3aM2Seq
	.align		8
        /*0040*/ 	.dword	mxar
	.align		8
        /*0048*/ 	.dword	myar


//--------------------- .nv.constant3             --------------------------
	.section	.nv.constant3,"a",@progbits
	.align	8
.nv.constant3:
	.type		__cr_lgamma_table,@object
	.size		__cr_lgamma_table,(.L_8 - __cr_lgamma_table)
__cr_lgamma_table:
        /*0000*/ 	.byte	0x00, 0x00, 0x00, 0x00, 0x00, 0x00, 0x00, 0x00, 0x00, 0x00, 0x00, 0x00, 0x00, 0x00, 0x00, 0x00
        /*0010*/ 	.byte	0xef, 0x39, 0xfa, 0xfe, 0x42, 0x2e, 0xe6, 0x3f, 0x02, 0x20, 0x2a, 0xfa, 0x0b, 0xab, 0xfc, 0x3f
        /*0020*/ 	.byte	0xf9, 0x2c, 0x92, 0x7c, 0xa7, 0x6c, 0x09, 0x40, 0xc9, 0x79, 0x44, 0x3c, 0x64, 0x26, 0x13, 0x40
        /*0030*/ 	.byte	0xca, 0x01, 0xcf, 0x3a, 0x27, 0x51, 0x1a, 0x40, 0x30, 0xcc, 0x2d, 0xf3, 0xe1, 0x0c, 0x21, 0x40
        /*0040*/ 	.byte	0x0d, 0xb7, 0xfc, 0x82, 0x8e, 0x35, 0x25, 0x40
.L_8:


//--------------------- .text._Z10reduce_difPiS_ii --------------------------
	.section	.text._Z10reduce_difPiS_ii,"ax",@progbits
	.align	128
        .global         _Z10reduce_difPiS_ii
        .type           _Z10reduce_difPiS_ii,@function
        .size           _Z10reduce_difPiS_ii,(.L_x_21 - _Z10reduce_difPiS_ii)
        .other          _Z10reduce_difPiS_ii,@"STO_CUDA_ENTRY STV_DEFAULT"
_Z10reduce_difPiS_ii:
.text._Z10reduce_difPiS_ii:
[----:B------:R-:W-:Y:S01]  /*0000*/  LDC R1, c[0x0][0x37c] ;  /* 0x0000df00ff017b82 */ /* 0x000fe20000000800 */
[----:B------:R-:W0:Y:S01]  /*0010*/  LDCU UR4, c[0x0][0x394] ;  /* 0x00007280ff0477ac */ /* 0x000e220008000800 */
[----:B------:R-:W1:Y:S01]  /*0020*/  S2R R9, SR_TID.X ;  /* 0x0000000000097919 */ /* 0x000e620000002100 */
[----:B------:R-:W2:Y:S01]  /*0030*/  LDCU.64 UR6, c[0x0][0x358] ;  /* 0x00006b00ff0677ac */ /* 0x000ea20008000a00 */
[----:B0-----:R-:W-:-:S09]  /*0040*/  UISETP.NE.AND UP0, UPT, UR4, URZ, UPT ;  /* 0x000000ff0400728c */ /* 0x001fd2000bf05270 */
[----:B--2---:R-:W-:Y:S05]  /*0050*/  BRA.U !UP0, `(.L_x_0) ;  /* 0x0000000108547547 */ /* 0x004fea000b800000 */
[----:B------:R-:W1:Y:S01]  /*0060*/  LDC.64 R2, c[0x0][0x380] ;  /* 0x0000e000ff027b82 */ /* 0x000e620000000a00 */
[----:B------:R-:W-:-:S06]  /*0070*/  UIMAD UR4, UR4, UR4, URZ ;  /* 0x00000004040472a4 */ /* 0x000fcc000f8e02ff */
[----:B------:R-:W-:Y:S02]  /*0080*/  IMAD.U32 R0, RZ, RZ, UR4 ;  /* 0x00000004ff007e24 */ /* 0x000fe4000f8e00ff */
[----:B-1----:R-:W-:-:S07]  /*0090*/  IMAD.WIDE.U32 R2, R9, 0x4, R2 ;  /* 0x0000000409027825 */ /* 0x002fce00078e0002 */
.L_x_3:
[C---:B------:R-:W-:Y:S01]  /*00a0*/  VIADD R4, R0.reuse, 0x1 ;  /* 0x0000000100047836 */ /* 0x040fe20000000000 */
[----:B------:R-:W-:Y:S01]  /*00b0*/  BAR.SYNC.DEFER_BLOCKING 0x0 ;  /* 0x0000000000007b1d */ /* 0x000fe20000010000 */
[----:B------:R-:W-:-:S03]  /*00c0*/  ISETP.NE.AND P0, PT, R0, RZ, PT ;  /* 0x000000ff0000720c */ /* 0x000fc60003f05270 */
[----:B------:R-:W-:Y:S02]  /*00d0*/  SHF.R.U32.HI R11, RZ, 0x1, R4 ;  /* 0x00000001ff0b7819 */ /* 0x000fe40000011604 */
[----:B------:R-:W-:Y:S02]  /*00e0*/  BSSY.RECONVERGENT B0, `(.L_x_1) ;  /* 0x000000a000007945 */ /* 0x000fe40003800200 */
[C---:B------:R-:W-:Y:S02]  /*00f0*/  LOP3.LUT R4, R11.reuse, 0x3ffffffe, RZ, 0xc0, !PT ;  /* 0x3ffffffe0b047812 */ /* 0x040fe400078ec0ff */
[----:B------:R-:W-:Y:S02]  /*0100*/  ISETP.NE.AND P2, PT, R11, 0x1, PT ;  /* 0x000000010b00780c */ /* 0x000fe40003f45270 */
[----:B------:R-:W-:-:S13]  /*0110*/  ISETP.GE.U32.AND P1, PT, R9, R4, PT ;  /* 0x000000040900720c */ /* 0x000fda0003f26070 */
[----:B0-----:R-:W-:Y:S05]  /*0120*/  @P1 BRA `(.L_x_2) ;  /* 0x0000000000141947 */ /* 0x001fea0003800000 */
[----:B------:R-:W-:Y:S01]  /*0130*/  IMAD.WIDE.U32 R4, R11, 0x4, R2 ;  /* 0x000000040b047825 */ /* 0x000fe200078e0002 */
[----:B------:R-:W2:Y:S05]  /*0140*/  LDG.E R7, desc[UR6][R2.64] ;  /* 0x0000000602077981 */ /* 0x000eaa000c1e1900 */
[----:B------:R-:W2:Y:S02]  /*0150*/  LDG.E R4, desc[UR6][R4.64] ;  /* 0x0000000604047981 */ /* 0x000ea4000c1e1900 */
[----:B--2---:R-:W-:-:S05]  /*0160*/  IADD3 R7, PT, PT, R4, R7, RZ ;  /* 0x0000000704077210 */ /* 0x004fca0007ffe0ff */
[----:B------:R0:W-:Y:S02]  /*0170*/  STG.E desc[UR6][R2.64], R7 ;  /* 0x0000000702007986 */ /* 0x0001e4000c101906 */
.L_x_2:
[----:B------:R-:W-:Y:S05]  /*0180*/  BSYNC.RECONVERGENT B0 ;  /* 0x0000000000007941 */ /* 0x000fea0003800200 */
.L_x_1:
[----:B------:R-:W-:Y:S01]  /*0190*/  IMAD.MOV.U32 R0, RZ, RZ, R11 ;  /* 0x000000ffff007224 */ /* 0x000fe200078e000b */
[----:B------:R-:W-:Y:S06]  /*01a0*/  @P0 BRA P2, `(.L_x_3) ;  /* 0xfffffffc00bc0947 */ /* 0x000fec000103ffff */
.L_x_0:
[----:B-1----:R-:W-:Y:S01]  /*01b0*/  ISETP.NE.AND P0, PT, R9, RZ, PT ;  /* 0x000000ff0900720c */ /* 0x002fe20003f05270 */
[----:B------:R-:W-:-:S12]  /*01c0*/  BSSY.RECONVERGENT B0, `(.L_x_4) ;  /* 0x0000008000007945 */ /* 0x000fd80003800200 */
[----:B------:R-:W-:Y:S05]  /*01d0*/  @P0 BRA `(.L_x_5) ;  /* 0x0000000000180947 */ /* 0x000fea0003800000 */
[----:B0-----:R-:W0:Y:S08]  /*01e0*/  LDC.64 R2, c[0x0][0x380] ;  /* 0x0000e000ff027b82 */ /* 0x001e300000000a00 */
[----:B------:R-:W1:Y:S08]  /*01f0*/  LDC R7, c[0x0][0x390] ;  /* 0x0000e400ff077b82 */ /* 0x000e700000000800 */
[----:B------:R-:W1:Y:S01]  /*0200*/  LDC.64 R4, c[0x0][0x388] ;  /* 0x0000e200ff047b82 */ /* 0x000e620000000a00 */
[----:B0-----:R-:W2:Y:S01]  /*0210*/  LDG.E R3, desc[UR6][R2.64] ;  /* 0x0000000602037981 */ /* 0x001ea2000c1e1900 */
[----:B-1----:R-:W-:-:S05]  /*0220*/  IMAD.WIDE R4, R7, 0x4, R4 ;  /* 0x0000000407047825 */ /* 0x002fca00078e0204 */
[----:B--2---:R1:W-:Y:S02]  /*0230*/  STG.E desc[UR6][R4.64], R3 ;  /* 0x0000000304007986 */ /* 0x0043e4000c101906 */
.L_x_5:
[----:B------:R-:W-:Y:S05]  /*0240*/  BSYNC.RECONVERGENT B0 ;  /* 0x0000000000007941 */ /* 0x000fea0003800200 */
.L_x_4:
[----:B------:R-:W-:Y:S06]  /*0250*/  BAR.SYNC.DEFER_BLOCKING 0x0 ;  /* 0x0000000000007b1d */ /* 0x000fec0000010000 */
[----:B------:R-:W-:Y:S05]  /*0260*/  EXIT ;  /* 0x000000000000794d */ /* 0x000fea0003800000 */
.L_x_6:
[----:B------:R-:W-:-:S00]  /*0270*/  BRA `(.L_x_6) ;  /* 0xfffffffc00fc7947 */ /* 0x000fc0000383ffff */
[----:B------:R-:W-:-:S00]  /*0280*/  NOP ;  /* 0x0000000000007918 */ /* 0x000fc00000000000 */
[----:B------:R-:W-:-:S00]  /*0290*/  NOP ;  /* 0x0000000000007918 */ /* 0x000fc00000000000 */
[----:B------:R-:W-:-:S00]  /*02a0*/  NOP ;  /* 0x0000000000007918 */ /* 0x000fc00000000000 */
[----:B------:R-:W-:-:S00]  /*02b0*/  NOP ;  /* 0x0000000000007918 */ /* 0x000fc00000000000 */
[----:B------:R-:W-:-:S00]  /*02c0*/  NOP ;  /* 0x0000000000007918 */ /* 0x000fc00000000000 */
[----:B------:R-:W-:-:S00]  /*02d0*/  NOP ;  /* 0x0000000000007918 */ /* 0x000fc00000000000 */
[----:B------:R-:W-:-:S00]  /*02e0*/  NOP ;  /* 0x0000000000007918 */ /* 0x000fc00000000000 */
[----:B------:R-:W-:-:S00]  /*02f0*/  NOP ;  /* 0x0000000000007918 */ /* 0x000fc00000000000 */
.L_x_21:


//--------------------- .text._Z9monte_runPiiS_iifP17curandStateXORWOWiiiii --------------------------
	.section	.text._Z9monte_runPiiS_iifP17curandStateXORWOWiiiii,"ax",@progbits
	.align	128
        .global         _Z9monte_runPiiS_iifP17curandStateXORWOWiiiii
        .type           _Z9monte_runPiiS_iifP17curandStateXORWOWiiiii,@function
        .size           _Z9monte_runPiiS_iifP17curandStateXORWOWiiiii,(.L_x_22 - _Z9monte_runPiiS_iifP17curandStateXORWOWiiiii)
        .other          _Z9monte_runPiiS_iifP17curandStateXORWOWiiiii,@"STO_CUDA_ENTRY STV_DEFAULT"
_Z9monte_runPiiS_iifP17curandStateXORWOWiiiii:
.text._Z9monte_runPiiS_iifP17curandStateXORWOWiiiii:
[----:B------:R-:W-:Y:S01]  /*0000*/  LDC R1, c[0x0][0x37c] ;  /* 0x0000df00ff017b82 */ /* 0x000fe20000000800 */
[----:B------:R-:W0:Y:S07]  /*0010*/  S2R R3, SR_TID.X ;  /* 0x0000000000037919 */ /* 0x000e2e0000002100 */
[----:B------:R-:W0:Y:S01]  /*0020*/  LDC.64 R4, c[0x0][0x398] ;  /* 0x0000e600ff047b82 */ /* 0x000e220000000a00 */
[----:B------:R-:W0:Y:S01]  /*0030*/  LDCU.128 UR8, c[0x0][0x3b0] ;  /* 0x00007600ff0877ac */ /* 0x000e220008000c00 */
[----:B------:R-:W1:Y:S01]  /*0040*/  S2R R16, SR_TID.Y ;  /* 0x0000000000107919 */ /* 0x000e620000002200 */
[----:B------:R-:W2:Y:S05]  /*0050*/  LDCU UR6, c[0x0][0x3c0] ;  /* 0x00007800ff0677ac */ /* 0x000eaa0008000800 */
[----:B------:R-:W3:Y:S01]  /*0060*/  LDC.64 R6, c[0x0][0x380] ;  /* 0x0000e000ff067b82 */ /* 0x000ee20000000a00 */
[----:B------:R-:W4:Y:S01]  /*0070*/  LDCU UR7, c[0x0][0x388] ;  /* 0x00007100ff0777ac */ /* 0x000f220008000800 */
[----:B------:R-:W5:Y:S01]  /*0080*/  LDCU.64 UR4, c[0x0][0x358] ;  /* 0x00006b00ff0477ac */ /* 0x000f620008000a00 */
[----:B0-----:R-:W-:-:S02]  /*0090*/  IMAD R2, R3, UR8, R4 ;  /* 0x0000000803027c24 */ /* 0x001fc4000f8e0204 */
[----:B-1----:R-:W-:-:S03]  /*00a0*/  IMAD R0, R16, UR9, R5 ;  /* 0x0000000910007c24 */ /* 0x002fc6000f8e0205 */
[C---:B------:R-:W-:Y:S01]  /*00b0*/  ISETP.GE.AND P3, PT, R2.reuse, UR11, PT ;  /* 0x0000000b02007c0c */ /* 0x040fe2000bf66270 */
[----:B------:R-:W0:Y:S01]  /*00c0*/  LDCU.64 UR8, c[0x0][0x380] ;  /* 0x00007000ff0877ac */ /* 0x000e220008000a00 */
[C---:B------:R-:W-:Y:S01]  /*00d0*/  VIADD R4, R2.reuse, 0x1 ;  /* 0x0000000102047836 */ /* 0x040fe20000000000 */
[----:B------:R-:W-:Y:S01]  /*00e0*/  ISETP.GT.AND P0, PT, R2, UR11, PT ;  /* 0x0000000b02007c0c */ /* 0x000fe2000bf04270 */
[C---:B------:R-:W-:Y:S01]  /*00f0*/  VIADD R13, R0.reuse, 0x1 ;  /* 0x00000001000d7836 */ /* 0x040fe20000000000 */
[C---:B--2---:R-:W-:Y:S01]  /*0100*/  ISETP.GT.AND P1, PT, R0.reuse, UR6, PT ;  /* 0x0000000600007c0c */ /* 0x044fe2000bf24270 */
[----:B----4-:R-:W-:Y:S01]  /*0110*/  IMAD R11, R0, UR7, RZ ;  /* 0x00000007000b7c24 */ /* 0x010fe2000f8e02ff */
[----:B------:R-:W-:Y:S02]  /*0120*/  ISETP.GT.AND P3, PT, R2, -0x1, !P3 ;  /* 0xffffffff0200780c */ /* 0x000fe40005f64270 */
[----:B------:R-:W-:Y:S02]  /*0130*/  ISETP.GT.AND P1, PT, R0, RZ, !P1 ;  /* 0x000000ff0000720c */ /* 0x000fe40004f24270 */
[----:B------:R-:W-:-:S02]  /*0140*/  ISETP.GE.AND P2, PT, R13, UR6, PT ;  /* 0x000000060d007c0c */ /* 0x000fc4000bf46270 */
[----:B------:R-:W-:Y:S02]  /*0150*/  PLOP3.LUT P1, PT, P3, P1, PT, 0x80, 0x8 ;  /* 0x000000000008781c */ /* 0x000fe40001f23070 */
[----:B------:R-:W-:Y:S02]  /*0160*/  ISETP.GE.AND P4, PT, R4, UR11, PT ;  /* 0x0000000b04007c0c */ /* 0x000fe4000bf86270 */
[C---:B------:R-:W-:Y:S02]  /*0170*/  ISETP.GE.AND P5, PT, R0.reuse, UR6, PT ;  /* 0x0000000600007c0c */ /* 0x040fe4000bfa6270 */
[----:B------:R-:W-:Y:S02]  /*0180*/  ISETP.GT.AND P2, PT, R0, -0x2, !P2 ;  /* 0xfffffffe0000780c */ /* 0x000fe40005744270 */
[----:B------:R-:W-:Y:S02]  /*0190*/  ISETP.GT.AND P0, PT, R2, RZ, !P0 ;  /* 0x000000ff0200720c */ /* 0x000fe40004704270 */
[----:B------:R-:W-:-:S02]  /*01a0*/  ISETP.GT.AND P5, PT, R0, -0x1, !P5 ;  /* 0xffffffff0000780c */ /* 0x000fc40006fa4270 */
[C---:B------:R-:W-:Y:S02]  /*01b0*/  ISETP.GT.AND P4, PT, R2.reuse, -0x2, !P4 ;  /* 0xfffffffe0200780c */ /* 0x040fe40006784270 */
[----:B------:R-:W-:Y:S02]  /*01c0*/  PLOP3.LUT P2, PT, P3, P2, PT, 0x80, 0x8 ;  /* 0x000000000008781c */ /* 0x000fe40001f45070 */
[----:B------:R-:W-:Y:S02]  /*01d0*/  SHF.R.S32.HI R5, RZ, 0x1f, R11 ;  /* 0x0000001fff057819 */ /* 0x000fe4000001140b */
[----:B------:R-:W-:Y:S02]  /*01e0*/  IADD3 R8, P6, PT, R2, R11, RZ ;  /* 0x0000000b02087210 */ /* 0x000fe40007fde0ff */
[----:B------:R-:W-:Y:S02]  /*01f0*/  PLOP3.LUT P0, PT, P0, P5, PT, 0x80, 0x8 ;  /* 0x000000000008781c */ /* 0x000fe4000070b070 */
[----:B------:R-:W-:-:S02]  /*0200*/  PLOP3.LUT P4, PT, P4, P5, PT, 0x80, 0x8 ;  /* 0x000000000008781c */ /* 0x000fc4000278b070 */
[----:B------:R-:W-:Y:S02]  /*0210*/  LEA.HI.X.SX32 R5, R2, R5, 0x1, P6 ;  /* 0x0000000502057211 */ /* 0x000fe400030f0eff */
[----:B0-----:R-:W-:Y:S01]  /*0220*/  LEA R4, P3, R8, UR8, 0x2 ;  /* 0x0000000808047c11 */ /* 0x001fe2000f8610ff */
[----:B------:R-:W-:Y:S01]  /*0230*/  @P2 IMAD R23, R13, UR7, R2 ;  /* 0x000000070d172c24 */ /* 0x000fe2000f8e0202 */
[----:B------:R-:W-:Y:S01]  /*0240*/  @P1 IADD3 R9, PT, PT, R0, -0x1, RZ ;  /* 0xffffffff00091810 */ /* 0x000fe20007ffe0ff */
[----:B------:R-:W-:Y:S01]  /*0250*/  IMAD.MOV.U32 R0, RZ, RZ, RZ ;  /* 0x000000ffff007224 */ /* 0x000fe200078e00ff */
[----:B------:R-:W-:-:S03]  /*0260*/  LEA.HI.X R5, R8, UR9, R5, 0x2, P3 ;  /* 0x0000000908057c11 */ /* 0x000fc600098f1405 */
[----:B------:R-:W-:Y:S02]  /*0270*/  @P1 IMAD R9, R9, UR7, R2 ;  /* 0x0000000709091c24 */ /* 0x000fe4000f8e0202 */
[----:B-----5:R-:W2:Y:S02]  /*0280*/  @P0 LDG.E R0, desc[UR4][R4.64+-0x4] ;  /* 0xfffffc0404000981 */ /* 0x020ea4000c1e1900 */
[--C-:B---3--:R-:W-:Y:S02]  /*0290*/  @P1 IMAD.WIDE R8, R9, 0x4, R6.reuse ;  /* 0x0000000409081825 */ /* 0x108fe400078e0206 */
[----:B------:R-:W2:Y:S02]  /*02a0*/  @P4 LDG.E R17, desc[UR4][R4.64+0x4] ;  /* 0x0000040404114981 */ /* 0x000ea4000c1e1900 */
[----:B------:R-:W-:Y:S02]  /*02b0*/  @P2 IMAD.WIDE R22, R23, 0x4, R6 ;  /* 0x0000000417162825 */ /* 0x000fe400078e0206 */
[----:B------:R-:W3:Y:S02]  /*02c0*/  @P1 LDG.E R19, desc[UR4][R8.64] ;  /* 0x0000000408131981 */ /* 0x000ee4000c1e1900 */
[----:B------:R-:W-:-:S02]  /*02d0*/  IMAD.IADD R11, R2, 0x1, R11 ;  /* 0x00000001020b7824 */ /* 0x000fc400078e020b */
[----:B------:R-:W4:Y:S02]  /*02e0*/  @P2 LDG.E R23, desc[UR4][R22.64] ;  /* 0x0000000416172981 */ /* 0x000f24000c1e1900 */
[----:B------:R-:W-:Y:S02]  /*02f0*/  IMAD.WIDE R6, R11, 0x4, R6 ;  /* 0x000000040b067825 */ /* 0x000fe400078e0206 */
[----:B------:R-:W0:Y:S03]  /*0300*/  LDC.64 R10, c[0x0][0x3a8] ;  /* 0x0000ea00ff0a7b82 */ /* 0x000e260000000a00 */
[----:B------:R-:W5:Y:S01]  /*0310*/  LDG.E R25, desc[UR4][R6.64] ;  /* 0x0000000406197981 */ /* 0x000f62000c1e1900 */
[----:B------:R-:W-:-:S04]  /*0320*/  IMAD R16, R16, UR10, R3 ;  /* 0x0000000a10107c24 */ /* 0x000fc8000f8e0203 */
[----:B0-----:R-:W-:-:S05]  /*0330*/  IMAD.WIDE R10, R16, 0x30, R10 ;  /* 0x00000030100a7825 */ /* 0x001fca00078e020a */
[----:B------:R-:W5:Y:S04]  /*0340*/  LDG.E.64 R14, desc[UR4][R10.64] ;  /* 0x000000040a0e7981 */ /* 0x000f68000c1e1b00 */
[----:B------:R-:W5:Y:S04]  /*0350*/  LDG.E.64 R2, desc[UR4][R10.64+0x10] ;  /* 0x000010040a027981 */ /* 0x000f68000c1e1b00 */
[----:B------:R-:W5:Y:S04]  /*0360*/  LDG.E.64 R4, desc[UR4][R10.64+0x8] ;  /* 0x000008040a047981 */ /* 0x000f68000c1e1b00 */
[----:B------:R-:W5:Y:S04]  /*0370*/  LDG.E.64 R12, desc[UR4][R10.64+0x18] ;  /* 0x000018040a0c7981 */ /* 0x000f68000c1e1b00 */
[----:B------:R-:W5:Y:S04]  /*0380*/  LDG.E R21, desc[UR4][R10.64+0x20] ;  /* 0x000020040a157981 */ /* 0x000f68000c1e1900 */
[----:B------:R-:W5:Y:S01]  /*0390*/  LDG.E.64 R8, desc[UR4][R10.64+0x28] ;  /* 0x000028040a087981 */ /* 0x000f62000c1e1b00 */
[----:B------:R-:W-:Y:S01]  /*03a0*/  BSSY.RECONVERGENT B0, `(.L_x_7) ;  /* 0x0000038000007945 */ /* 0x000fe20003800200 */
[----:B--2---:R-:W-:-:S05]  /*03b0*/  @P4 IADD3 R0, PT, PT, R0, R17, RZ ;  /* 0x0000001100004210 */ /* 0x004fca0007ffe0ff */
[----:B---3--:R-:W-:-:S04]  /*03c0*/  @P1 IMAD.IADD R0, R0, 0x1, R19 ;  /* 0x0000000100001824 */ /* 0x008fc800078e0213 */
[----:B----4-:R-:W-:-:S04]  /*03d0*/  @P2 IMAD.IADD R0, R0, 0x1, R23 ;  /* 0x0000000100002824 */ /* 0x010fc800078e0217 */
[----:B-----5:R-:W-:-:S05]  /*03e0*/  IMAD R25, R25, R0, RZ ;  /* 0x0000000019197224 */ /* 0x020fca00078e02ff */
[----:B------:R-:W-:-:S13]  /*03f0*/  ISETP.GE.AND P0, PT, R25, 0x1, PT ;  /* 0x000000011900780c */ /* 0x000fda0003f06270 */
[----:B------:R-:W0:Y:S01]  /*0400*/  @P0 LDC R18, c[0x0][0x3a0] ;  /* 0x0000e800ff120b82 */ /* 0x000e220000000800 */
[----:B------:R-:W-:-:S04]  /*0410*/  @P0 IADD3 R17, PT, PT, -R25, RZ, RZ ;  /* 0x000000ff19110210 */ /* 0x000fc80007ffe1ff */
[----:B------:R-:W-:Y:S01]  /*0420*/  @P0 I2FP.F32.S32 R17, R17 ;  /* 0x0000001100110245 */ /* 0x000fe20000201400 */
[----:B------:R-:W-:Y:S02]  /*0430*/  @P0 IMAD.MOV.U32 R19, RZ, RZ, 0x3bbb989d ;  /* 0x3bbb989dff130424 */ /* 0x000fe400078e00ff */
[----:B------:R-:W-:Y:S01]  /*0440*/  @P0 IMAD.MOV.U32 R22, RZ, RZ, 0x437c0000 ;  /* 0x437c0000ff160424 */ /* 0x000fe200078e00ff */
[----:B------:R-:W-:Y:S01]  /*0450*/  SHF.R.U32.HI R20, RZ, 0x2, R15 ;  /* 0x00000002ff147819 */ /* 0x000fe2000001160f */
[----:B0-----:R-:W-:-:S04]  /*0460*/  @P0 FMUL R18, R17, R18 ;  /* 0x0000001211120220 */ /* 0x001fc80000400000 */
[----:B------:R-:W-:Y:S01]  /*0470*/  @P0 FFMA.SAT R17, R18, R19, 0.5 ;  /* 0x3f00000012110423 */ /* 0x000fe20000002013 */
[----:B------:R-:W-:-:S03]  /*0480*/  LOP3.LUT R19, R20, R15, RZ, 0x3c, !PT ;  /* 0x0000000f14137212 */ /* 0x000fc600078e3cff */
[----:B------:R-:W-:Y:S01]  /*0490*/  @P0 FFMA.RM R17, R17, R22, 12582913 ;  /* 0x4b40000111110423 */ /* 0x000fe20000004016 */
[----:B------:R-:W-:Y:S01]  /*04a0*/  SHF.L.U32 R20, R3, 0x4, RZ ;  /* 0x0000000403147819 */ /* 0x000fe200000006ff */
[----:B------:R-:W-:Y:S02]  /*04b0*/  IMAD.SHL.U32 R22, R19, 0x2, RZ ;  /* 0x0000000213167824 */ /* 0x000fe400078e00ff */
[----:B------:R-:W-:-:S04]  /*04c0*/  @P0 FADD R15, R17, -12583039 ;  /* 0xcb40007f110f0421 */ /* 0x000fc80000000000 */
[----:B------:R-:W-:Y:S01]  /*04d0*/  @P0 FFMA R15, R18, 1.4426950216293334961, -R15 ;  /* 0x3fb8aa3b120f0823 */ /* 0x000fe2000000080f */
[----:B------:R-:W-:-:S03]  /*04e0*/  LOP3.LUT R22, R3, R20, R22, 0x96, !PT ;  /* 0x0000001403167212 */ /* 0x000fc600078e9616 */
[----:B------:R-:W-:Y:S01]  /*04f0*/  @P0 FFMA R20, R18, 1.925963033500011079e-08, R15 ;  /* 0x32a5706012140823 */ /* 0x000fe2000000000f */
[----:B------:R-:W-:Y:S01]  /*0500*/  VIADD R14, R14, 0x587c5 ;  /* 0x000587c50e0e7836 */ /* 0x000fe20000000000 */
[----:B------:R-:W-:-:S04]  /*0510*/  LOP3.LUT R19, R22, R19, RZ, 0x3c, !PT ;  /* 0x0000001316137212 */ /* 0x000fc800078e3cff */
[----:B------:R-:W0:Y:S01]  /*0520*/  @P0 MUFU.EX2 R20, R20 ;  /* 0x0000001400140308 */ /* 0x000e220000000800 */
[----:B------:R-:W-:Y:S01]  /*0530*/  MOV R18, R3 ;  /* 0x0000000300127202 */ /* 0x000fe20000000f00 */
[----:B------:R-:W-:Y:S01]  /*0540*/  HFMA2 R22, -RZ, RZ, 0.1171875, 0 ;  /* 0x2f800000ff167431 */ /* 0x000fe200000001ff */
[----:B------:R-:W-:Y:S01]  /*0550*/  IADD3 R3, PT, PT, R19, R14, RZ ;  /* 0x0000000e13037210 */ /* 0x000fe20007ffe0ff */
[----:B------:R-:W-:Y:S01]  /*0560*/  IMAD.MOV.U32 R15, RZ, RZ, R4 ;  /* 0x000000ffff0f7224 */ /* 0x000fe200078e0004 */
[----:B------:R-:W-:Y:S01]  /*0570*/  MOV R4, R5 ;  /* 0x0000000500047202 */ /* 0x000fe20000000f00 */
[----:B------:R-:W-:Y:S01]  /*0580*/  IMAD.MOV.U32 R5, RZ, RZ, R2 ;  /* 0x000000ffff057224 */ /* 0x000fe200078e0002 */
[----:B------:R-:W-:Y:S01]  /*0590*/  I2FP.F32.U32 R3, R3 ;  /* 0x0000000300037245 */ /* 0x000fe20000201000 */
[----:B------:R-:W-:Y:S01]  /*05a0*/  @P0 IMAD.SHL.U32 R17, R17, 0x800000, RZ ;  /* 0x0080000011110824 */ /* 0x000fe200078e00ff */
[----:B------:R1:W-:Y:S01]  /*05b0*/  STG.E.64 desc[UR4][R10.64], R14 ;  /* 0x0000000e0a007986 */ /* 0x0003e2000c101b04 */
[----:B------:R-:W-:-:S02]  /*05c0*/  IMAD.MOV.U32 R2, RZ, RZ, 0x3f800000 ;  /* 0x3f800000ff027424 */ /* 0x000fc400078e00ff */
[----:B------:R-:W-:Y:S01]  /*05d0*/  FFMA R3, R3, R22, 1.1641532182693481445e-10 ;  /* 0x2f00000003037423 */ /* 0x000fe20000000016 */
[----:B------:R1:W-:Y:S04]  /*05e0*/  STG.E.64 desc[UR4][R10.64+0x8], R4 ;  /* 0x000008040a007986 */ /* 0x0003e8000c101b04 */
[----:B------:R1:W-:Y:S01]  /*05f0*/  STG.E.64 desc[UR4][R10.64+0x10], R18 ;  /* 0x000010120a007986 */ /* 0x0003e2000c101b04 */
[----:B0-----:R-:W-:-:S03]  /*0600*/  @P0 FMUL R2, R17, R20 ;  /* 0x0000001411020220 */ /* 0x001fc60000400000 */
[----:B------:R1:W-:Y:S04]  /*0610*/  STG.E.64 desc[UR4][R10.64+0x18], R12 ;  /* 0x0000180c0a007986 */ /* 0x0003e8000c101b04 */
[----:B------:R1:W-:Y:S04]  /*0620*/  STG.E desc[UR4][R10.64+0x20], R21 ;  /* 0x000020150a007986 */ /* 0x0003e8000c101904 */
[----:B------:R1:W-:Y:S01]  /*0630*/  STG.E.64 desc[UR4][R10.64+0x28], R8 ;  /* 0x000028080a007986 */ /* 0x0003e2000c101b04 */
[----:B------:R-:W-:-:S13]  /*0640*/  FSETP.GEU.AND P0, PT, R3, R2, PT ;  /* 0x000000020300720b */ /* 0x000fda0003f0e000 */
[----:B-1----:R-:W-:Y:S05]  /*0650*/  @P0 BRA `(.L_x_8) ;  /* 0x0000000000240947 */ /* 0x002fea0003800000 */
[----:B------:R-:W2:Y:S01]  /*0660*/  LDG.E R5, desc[UR4][R6.64] ;  /* 0x0000000406057981 */ /* 0x000ea2000c1e1900 */
[----:B------:R-:W0:Y:S02]  /*0670*/  LDC.64 R2, c[0x0][0x390] ;  /* 0x0000e400ff027b82 */ /* 0x000e240000000a00 */
[----:B0-----:R-:W-:-:S04]  /*0680*/  IMAD.WIDE R16, R16, 0x4, R2 ;  /* 0x0000000410107825 */ /* 0x001fc800078e0202 */
[----:B--2---:R-:W-:-:S05]  /*0690*/  IMAD R5, R5, R0, RZ ;  /* 0x0000000005057224 */ /* 0x004fca00078e02ff */
[----:B------:R1:W-:Y:S04]  /*06a0*/  STG.E desc[UR4][R16.64], R5 ;  /* 0x0000000510007986 */ /* 0x0003e8000c101904 */
[----:B------:R-:W2:Y:S02]  /*06b0*/  LDG.E R0, desc[UR4][R6.64] ;  /* 0x0000000406007981 */ /* 0x000ea4000c1e1900 */
[----:B--2---:R-:W-:-:S05]  /*06c0*/  IADD3 R3, PT, PT, -R0, RZ, RZ ;  /* 0x000000ff00037210 */ /* 0x004fca0007ffe1ff */
[----:B------:R1:W-:Y:S01]  /*06d0*/  STG.E desc[UR4][R6.64], R3 ;  /* 0x0000000306007986 */ /* 0x0003e2000c101904 */
[----:B------:R-:W-:Y:S05]  /*06e0*/  BRA `(.L_x_9) ;  /* 0x00000000000c7947 */ /* 0x000fea0003800000 */
.L_x_8:
[----:B------:R-:W0:Y:S02]  /*06f0*/  LDC.64 R2, c[0x0][0x390] ;  /* 0x0000e400ff027b82 */ /* 0x000e240000000a00 */
[----:B0-----:R-:W-:-:S05]  /*0700*/  IMAD.WIDE R2, R16, 0x4, R2 ;  /* 0x0000000410027825 */ /* 0x001fca00078e0202 */
[----:B------:R0:W-:Y:S02]  /*0710*/  STG.E desc[UR4][R2.64], RZ ;  /* 0x000000ff02007986 */ /* 0x0001e4000c101904 */
.L_x_9:
[----:B------:R-:W-:Y:S05]  /*0720*/  BSYNC.RECONVERGENT B0 ;  /* 0x0000000000007941 */ /* 0x000fea0003800200 */
.L_x_7:
[----:B------:R-:W-:Y:S06]  /*0730*/  BAR.SYNC.DEFER_BLOCKING 0x0 ;  /* 0x0000000000007b1d */ /* 0x000fec0000010000 */
[----:B------:R-:W-:Y:S05]  /*0740*/  EXIT ;  /* 0x000000000000794d */ /* 0x000fea0003800000 */
.L_x_10:
        /* <DEDUP_REMOVED lines=11> */
.L_x_22:


//--------------------- .text._Z12setup_kernelP17curandStateXORWOWmi --------------------------
	.section	.text._Z12setup_kernelP17curandStateXORWOWmi,"ax",@progbits
	.align	128
        .global         _Z12setup_kernelP17curandStateXORWOWmi
        .type           _Z12setup_kernelP17curandStateXORWOWmi,@function
        .size           _Z12setup_kernelP17curandStateXORWOWmi,(.L_x_23 - _Z12setup_kernelP17curandStateXORWOWmi)
        .other          _Z12setup_kernelP17curandStateXORWOWmi,@"STO_CUDA_ENTRY STV_DEFAULT"
_Z12setup_kernelP17curandStateXORWOWmi:
.text._Z12setup_kernelP17curandStateXORWOWmi:
[----:B------:R-:W-:Y:S01]  /*0000*/  LDC R1, c[0x0][0x37c] ;  /* 0x0000df00ff017b82 */ /* 0x000fe20000000800 */
[----:B------:R-:W0:Y:S01]  /*0010*/  S2R R0, SR_TID.X ;  /* 0x0000000000007919 */ /* 0x000e220000002100 */
[----:B------:R-:W0:Y:S06]  /*0020*/  LDCU UR4, c[0x0][0x390] ;  /* 0x00007200ff0477ac */ /* 0x000e2c0008000800 */
[----:B------:R-:W1:Y:S01]  /*0030*/  LDC.64 R2, c[0x0][0x380] ;  /* 0x0000e000ff027b82 */ /* 0x000e620000000a00 */
[----:B------:R-:W-:Y:S01]  /*0040*/  BSSY.RECONVERGENT B0, `(.L_x_11) ;  /* 0x00000f3000007945 */ /* 0x000fe20003800200 */
[----:B------:R-:W0:Y:S01]  /*0050*/  S2R R5, SR_TID.Y ;  /* 0x0000000000057919 */ /* 0x000e220000002200 */
[----:B------:R-:W2:Y:S01]  /*0060*/  LDCU.64 UR6, c[0x0][0x388] ;  /* 0x00007100ff0677ac */ /* 0x000ea20008000a00 */
[----:B0-----:R-:W-:Y:S01]  /*0070*/  IMAD R0, R5, UR4, R0 ;  /* 0x0000000405007c24 */ /* 0x001fe2000f8e0200 */
[----:B------:R-:W0:Y:S03]  /*0080*/  LDCU.64 UR4, c[0x0][0x358] ;  /* 0x00006b00ff0477ac */ /* 0x000e260008000a00 */
[C---:B-1----:R-:W-:Y:S01]  /*0090*/  IMAD.WIDE R2, R0.reuse, 0x30, R2 ;  /* 0x0000003000027825 */ /* 0x042fe200078e0202 */
[----:B--2---:R-:W-:-:S02]  /*00a0*/  IADD3 R4, P0, PT, R0, UR6, RZ ;  /* 0x0000000600047c10 */ /* 0x004fc4000ff1e0ff */
[----:B------:R-:W-:Y:S02]  /*00b0*/  SHF.R.S32.HI R12, RZ, 0x1f, R0 ;  /* 0x0000001fff0c7819 */ /* 0x000fe40000011400 */
[----:B------:R-:W-:Y:S02]  /*00c0*/  LOP3.LUT R4, R4, 0xaad26b49, RZ, 0x3c, !PT ;  /* 0xaad26b4904047812 */ /* 0x000fe400078e3cff */
[----:B------:R-:W-:Y:S02]  /*00d0*/  IADD3.X R5, PT, PT, R12, UR7, RZ, P0, !PT ;  /* 0x000000070c057c10 */ /* 0x000fe400087fe4ff */
[----:B------:R-:W-:Y:S01]  /*00e0*/  ISETP.NE.AND P0, PT, R0, RZ, PT ;  /* 0x000000ff0000720c */ /* 0x000fe20003f05270 */
[----:B------:R-:W-:Y:S01]  /*00f0*/  IMAD R4, R4, 0x4182bed5, RZ ;  /* 0x4182bed504047824 */ /* 0x000fe200078e02ff */
[----:B------:R-:W-:-:S03]  /*0100*/  LOP3.LUT R5, R5, 0xf7dcefdd, RZ, 0x3c, !PT ;  /* 0xf7dcefdd05057812 */ /* 0x000fc600078e3cff */
[C---:B------:R-:W-:Y:S01]  /*0110*/  VIADD R7, R4.reuse, 0x75bcd15 ;  /* 0x075bcd1504077836 */ /* 0x040fe20000000000 */
[C---:B------:R-:W-:Y:S01]  /*0120*/  LOP3.LUT R8, R4.reuse, 0x159a55e5, RZ, 0x3c, !PT ;  /* 0x159a55e504087812 */ /* 0x040fe200078e3cff */
[----:B------:R-:W-:Y:S02]  /*0130*/  IMAD R5, R5, -0x658354e5, RZ ;  /* 0x9a7cab1b05057824 */ /* 0x000fe400078e02ff */
[C---:B------:R-:W-:Y:S02]  /*0140*/  VIADD R11, R4.reuse, 0x583f19 ;  /* 0x00583f19040b7836 */ /* 0x040fe40000000000 */
[C---:B------:R-:W-:Y:S01]  /*0150*/  VIADD R9, R5.reuse, 0x1f123bb5 ;  /* 0x1f123bb505097836 */ /* 0x040fe20000000000 */
[----:B------:R-:W-:Y:S02]  /*0160*/  IADD3 R6, PT, PT, R4, 0x64f0c9, R5 ;  /* 0x0064f0c904067810 */ /* 0x000fe40007ffe005 */
[----:B------:R-:W-:Y:S02]  /*0170*/  LOP3.LUT R10, R5, 0x5491333, RZ, 0x3c, !PT ;  /* 0x05491333050a7812 */ /* 0x000fe400078e3cff */
[----:B0-----:R0:W-:Y:S04]  /*0180*/  STG.E.64 desc[UR4][R2.64+0x8], R8 ;  /* 0x0000080802007986 */ /* 0x0011e8000c101b04 */
[----:B------:R0:W-:Y:S04]  /*0190*/  STG.E.64 desc[UR4][R2.64], R6 ;  /* 0x0000000602007986 */ /* 0x0001e8000c101b04 */
[----:B------:R0:W-:Y:S01]  /*01a0*/  STG.E.64 desc[UR4][R2.64+0x10], R10 ;  /* 0x0000100a02007986 */ /* 0x0001e2000c101b04 */
[----:B------:R-:W-:Y:S05]  /*01b0*/  @!P0 BRA `(.L_x_12) ;  /* 0x0000000c006c8947 */ /* 0x000fea0003800000 */
[----:B0-----:R-:W-:Y:S02]  /*01c0*/  IMAD.MOV.U32 R11, RZ, RZ, R12 ;  /* 0x000000ffff0b7224 */ /* 0x001fe400078e000c */
[----:B------:R-:W-:-:S07]  /*01d0*/  IMAD.MOV.U32 R10, RZ, RZ, RZ ;  /* 0x000000ffff0a7224 */ /* 0x000fce00078e00ff */
.L_x_18:
[----:B0-----:R-:W-:Y:S01]  /*01e0*/  LOP3.LUT R2, R0, 0x3, RZ, 0xc0, !PT ;  /* 0x0000000300027812 */ /* 0x001fe200078ec0ff */
[----:B------:R-:W-:Y:S03]  /*01f0*/  BSSY.RECONVERGENT B1, `(.L_x_13) ;  /* 0x00000d1000017945 */ /* 0x000fe60003800200 */
[----:B------:R-:W-:-:S04]  /*0200*/  ISETP.NE.U32.AND P0, PT, R2, RZ, PT ;  /* 0x000000ff0200720c */ /* 0x000fc80003f05070 */
[----:B------:R-:W-:-:S13]  /*0210*/  ISETP.NE.AND.EX P0, PT, RZ, RZ, PT, P0 ;  /* 0x000000ffff00720c */ /* 0x000fda0003f05300 */
[----:B------:R-:W-:Y:S05]  /*0220*/  @!P0 BRA `(.L_x_14) ;  /* 0x0000000c00348947 */ /* 0x000fea0003800000 */
[----:B------:R-:W0:Y:S01]  /*0230*/  LDC.64 R6, c[0x4][RZ] ;  /* 0x01000000ff067b82 */ /* 0x000e220000000a00 */
[----:B------:R-:W-:Y:S02]  /*0240*/  IMAD.MOV.U32 R12, RZ, RZ, RZ ;  /* 0x000000ffff0c7224 */ /* 0x000fe400078e00ff */
[----:B0-----:R-:W-:-:S07]  /*0250*/  IMAD.WIDE.U32 R6, R10, 0xc80, R6 ;  /* 0x00000c800a067825 */ /* 0x001fce00078e0006 */
.L_x_17:
[----:B0-----:R-:W-:Y:S01]  /*0260*/  IMAD.MOV.U32 R13, RZ, RZ, RZ ;  /* 0x000000ffff0d7224 */ /* 0x001fe200078e00ff */
[----:B------:R-:W-:Y:S01]  /*0270*/  CS2R R2, SRZ ;  /* 0x0000000000027805 */ /* 0x000fe2000001ff00 */
[----:B------:R-:W-:Y:S01]  /*0280*/  IMAD.MOV.U32 R15, RZ, RZ, RZ ;  /* 0x000000ffff0f7224 */ /* 0x000fe200078e00ff */
[----:B------:R-:W-:-:S07]  /*0290*/  CS2R R4, SRZ ;  /* 0x0000000000047805 */ /* 0x000fce000001ff00 */
.L_x_16:
[----:B------:R-:W0:Y:S01]  /*02a0*/  S2R R14, SR_TID.X ;  /* 0x00000000000e7919 */ /* 0x000e220000002100 */
[----:B------:R-:W1:Y:S01]  /*02b0*/  LDC.64 R8, c[0x0][0x380] ;  /* 0x0000e000ff087b82 */ /* 0x000e620000000a00 */
[----:B------:R-:W0:Y:S01]  /*02c0*/  LDCU UR6, c[0x0][0x390] ;  /* 0x00007200ff0677ac */ /* 0x000e220008000800 */
[----:B------:R-:W0:Y:S02]  /*02d0*/  S2R R17, SR_TID.Y ;  /* 0x0000000000117919 */ /* 0x000e240000002200 */
[----:B0-----:R-:W-:-:S04]  /*02e0*/  IMAD R17, R17, UR6, R14 ;  /* 0x0000000611117c24 */ /* 0x001fc8000f8e020e */
[----:B-1----:R-:W-:-:S04]  /*02f0*/  IMAD.WIDE R8, R17, 0x30, R8 ;  /* 0x0000003011087825 */ /* 0x002fc800078e0208 */
[----:B------:R-:W-:-:S05]  /*0300*/  IMAD.WIDE.U32 R8, R15, 0x4, R8 ;  /* 0x000000040f087825 */ /* 0x000fca00078e0008 */
[----:B------:R0:W5:Y:S01]  /*0310*/  LDG.E R16, desc[UR4][R8.64+0x4] ;  /* 0x0000040408107981 */ /* 0x000162000c1e1900 */
[----:B------:R-:W-:-:S07]  /*0320*/  IMAD.MOV.U32 R17, RZ, RZ, RZ ;  /* 0x000000ffff117224 */ /* 0x000fce00078e00ff */
.L_x_15:
[----:B-----5:R-:W-:Y:S01]  /*0330*/  SHF.R.U32.HI R24, RZ, R17, R16 ;  /* 0x00000011ff187219 */ /* 0x020fe20000011610 */
[----:B0-----:R-:W-:-:S03]  /*0340*/  IMAD.SHL.U32 R8, R15, 0x20, RZ ;  /* 0x000000200f087824 */ /* 0x001fc600078e00ff */
[----:B------:R-:W-:Y:S01]  /*0350*/  LOP3.LUT R9, R24, 0x1, RZ, 0xc0, !PT ;  /* 0x0000000118097812 */ /* 0x000fe200078ec0ff */
[----:B------:R-:W-:-:S03]  /*0360*/  IMAD.IADD R8, R8, 0x1, R17 ;  /* 0x0000000108087824 */ /* 0x000fc600078e0211 */
[----:B------:R-:W-:Y:S01]  /*0370*/  ISETP.NE.U32.AND P0, PT, R9, 0x1, PT ;  /* 0x000000010900780c */ /* 0x000fe20003f05070 */
[----:B------:R-:W-:-:S03]  /*0380*/  IMAD R9, R8, 0x5, RZ ;  /* 0x0000000508097824 */ /* 0x000fc600078e02ff */
[----:B------:R-:W-:Y:S01]  /*0390*/  R2P PR, R24, 0x7e ;  /* 0x0000007e18007804 */ /* 0x000fe20000000000 */
[----:B------:R-:W-:-:S08]  /*03a0*/  IMAD.WIDE.U32 R8, R9, 0x4, R6 ;  /* 0x0000000409087825 */ /* 0x000fd000078e0006 */
[----:B------:R-:W2:Y:S04]  /*03b0*/  @!P0 LDG.E R18, desc[UR4][R8.64] ;  /* 0x0000000408128981 */ /* 0x000ea8000c1e1900 */
[----:B------:R-:W3:Y:S04]  /*03c0*/  @P1 LDG.E R22, desc[UR4][R8.64+0x14] ;  /* 0x0000140408161981 */ /* 0x000ee8000c1e1900 */
[----:B------:R-:W4:Y:S04]  /*03d0*/  @!P0 LDG.E R20, desc[UR4][R8.64+0x10] ;  /* 0x0000100408148981 */ /* 0x000f28000c1e1900 */
[----:B------:R-:W4:Y:S04]  /*03e0*/  @P2 LDG.E R28, desc[UR4][R8.64+0x28] ;  /* 0x00002804081c2981 */ /* 0x000f28000c1e1900 */
[----:B------:R-:W4:Y:S04]  /*03f0*/  @P1 LDG.E R26, desc[UR4][R8.64+0x24] ;  /* 0x00002404081a1981 */ /* 0x000f28000c1e1900 */
[----:B------:R-:W4:Y:S04]  /*0400*/  @P3 LDG.E R21, desc[UR4][R8.64+0x3c] ;  /* 0x00003c0408153981 */ /* 0x000f28000c1e1900 */
[----:B------:R-:W4:Y:S04]  /*0410*/  @P2 LDG.E R19, desc[UR4][R8.64+0x38] ;  /* 0x0000380408132981 */ /* 0x000f28000c1e1900 */
[----:B------:R-:W4:Y:S04]  /*0420*/  @P4 LDG.E R23, desc[UR4][R8.64+0x50] ;  /* 0x0000500408174981 */ /* 0x000f28000c1e1900 */
[----:B------:R-:W4:Y:S01]  /*0430*/  @P1 LDG.E R25, desc[UR4][R8.64+0x20] ;  /* 0x0000200408191981 */ /* 0x000f22000c1e1900 */
[----:B--2---:R-:W-:-:S03]  /*0440*/  @!P0 LOP3.LUT R13, R13, R18, RZ, 0x3c, !PT ;  /* 0x000000120d0d8212 */ /* 0x004fc600078e3cff */
[----:B------:R-:W2:Y:S01]  /*0450*/  @!P0 LDG.E R18, desc[UR4][R8.64+0x8] ;  /* 0x0000080408128981 */ /* 0x000ea2000c1e1900 */
[----:B---3--:R-:W-:-:S03]  /*0460*/  @P1 LOP3.LUT R13, R13, R22, RZ, 0x3c, !PT ;  /* 0x000000160d0d1212 */ /* 0x008fc600078e3cff */
[----:B------:R-:W3:Y:S01]  /*0470*/  @P3 LDG.E R22, desc[UR4][R8.64+0x4c] ;  /* 0x00004c0408163981 */ /* 0x000ee2000c1e1900 */
[----:B----4-:R-:W-:-:S03]  /*0480*/  @!P0 LOP3.LUT R3, R3, R20, RZ, 0x3c, !PT ;  /* 0x0000001403038212 */ /* 0x010fc600078e3cff */
[----:B------:R-:W4:Y:S01]  /*0490*/  @P1 LDG.E R20, desc[UR4][R8.64+0x1c] ;  /* 0x00001c0408141981 */ /* 0x000f22000c1e1900 */
[----:B------:R-:W-:Y:S02]  /*04a0*/  @P2 LOP3.LUT R13, R13, R28, RZ, 0x3c, !PT ;  /* 0x0000001c0d0d2212 */ /* 0x000fe400078e3cff */
[----:B------:R-:W-:Y:S02]  /*04b0*/  @P1 LOP3.LUT R3, R3, R26, RZ, 0x3c, !PT ;  /* 0x0000001a03031212 */ /* 0x000fe400078e3cff */
[----:B------:R-:W4:Y:S01]  /*04c0*/  @P5 LDG.E R26, desc[UR4][R8.64+0x64] ;  /* 0x00006404081a5981 */ /* 0x000f22000c1e1900 */
[----:B------:R-:W-:-:S03]  /*04d0*/  @P3 LOP3.LUT R13, R13, R21, RZ, 0x3c, !PT ;  /* 0x000000150d0d3212 */ /* 0x000fc600078e3cff */
[----:B------:R-:W4:Y:S01]  /*04e0*/  @!P0 LDG.E R21, desc[UR4][R8.64+0xc] ;  /* 0x00000c0408158981 */ /* 0x000f22000c1e1900 */
[----:B------:R-:W-:-:S03]  /*04f0*/  @P2 LOP3.LUT R3, R3, R19, RZ, 0x3c, !PT ;  /* 0x0000001303032212 */ /* 0x000fc600078e3cff */
[----:B------:R-:W4:Y:S01]  /*0500*/  @!P0 LDG.E R19, desc[UR4][R8.64+0x4] ;  /* 0x0000040408138981 */ /* 0x000f22000c1e1900 */
[----:B------:R-:W-:-:S03]  /*0510*/  @P4 LOP3.LUT R13, R13, R23, RZ, 0x3c, !PT ;  /* 0x000000170d0d4212 */ /* 0x000fc600078e3cff */
[----:B------:R-:W4:Y:S01]  /*0520*/  @P1 LDG.E R23, desc[UR4][R8.64+0x18] ;  /* 0x0000180408171981 */ /* 0x000f22000c1e1900 */
[----:B--2---:R-:W-:-:S03]  /*0530*/  @!P0 LOP3.LUT R5, R5, R18, RZ, 0x3c, !PT ;  /* 0x0000001205058212 */ /* 0x004fc600078e3cff */
[----:B------:R-:W2:Y:S01]  /*0540*/  @P2 LDG.E R18, desc[UR4][R8.64+0x30] ;  /* 0x0000300408122981 */ /* 0x000ea2000c1e1900 */
[----:B---3--:R-:W-:-:S03]  /*0550*/  @P3 LOP3.LUT R3, R3, R22, RZ, 0x3c, !PT ;  /* 0x0000001603033212 */ /* 0x008fc600078e3cff */
[----:B------:R-:W3:Y:S01]  /*0560*/  @P4 LDG.E R22, desc[UR4][R8.64+0x60] ;  /* 0x0000600408164981 */ /* 0x000ee2000c1e1900 */
[----:B----4-:R-:W-:-:S03]  /*0570*/  @P1 LOP3.LUT R5, R5, R20, RZ, 0x3c, !PT ;  /* 0x0000001405051212 */ /* 0x010fc600078e3cff */
[----:B------:R-:W4:Y:S01]  /*0580*/  @P3 LDG.E R20, desc[UR4][R8.64+0x44] ;  /* 0x0000440408143981 */ /* 0x000f22000c1e1900 */
[----:B------:R-:W-:-:S03]  /*0590*/  @P5 LOP3.LUT R13, R13, R26, RZ, 0x3c, !PT ;  /* 0x0000001a0d0d5212 */ /* 0x000fc600078e3cff */
[----:B------:R-:W4:Y:S01]  /*05a0*/  @P6 LDG.E R26, desc[UR4][R8.64+0x78] ;  /* 0x00007804081a6981 */ /* 0x000f22000c1e1900 */
[----:B------:R-:W-:-:S03]  /*05b0*/  @!P0 LOP3.LUT R2, R2, R21, RZ, 0x3c, !PT ;  /* 0x0000001502028212 */ /* 0x000fc600078e3cff */
[----:B------:R-:W4:Y:S01]  /*05c0*/  @P2 LDG.E R21, desc[UR4][R8.64+0x34] ;  /* 0x0000340408152981 */ /* 0x000f22000c1e1900 */
[----:B------:R-:W-:-:S03]  /*05d0*/  @!P0 LOP3.LUT R4, R4, R19, RZ, 0x3c, !PT ;  /* 0x0000001304048212 */ /* 0x000fc600078e3cff */
[----:B------:R-:W4:Y:S01]  /*05e0*/  @P2 LDG.E R19, desc[UR4][R8.64+0x2c] ;  /* 0x00002c0408132981 */ /* 0x000f22000c1e1900 */
[----:B------:R-:W-:Y:S02]  /*05f0*/  @P1 LOP3.LUT R2, R2, R25, RZ, 0x3c, !PT ;  /* 0x0000001902021212 */ /* 0x000fe400078e3cff */
[----:B------:R-:W-:Y:S01]  /*0600*/  @P1 LOP3.LUT R4, R4, R23, RZ, 0x3c, !PT ;  /* 0x0000001704041212 */ /* 0x000fe200078e3cff */
[----:B------:R-:W4:Y:S04]  /*0610*/  @P3 LDG.E R25, desc[UR4][R8.64+0x48] ;  /* 0x0000480408193981 */ /* 0x000f28000c1e1900 */
[----:B------:R-:W4:Y:S01]  /*0620*/  @P3 LDG.E R23, desc[UR4][R8.64+0x40] ;  /* 0x0000400408173981 */ /* 0x000f22000c1e1900 */
[----:B------:R-:W-:Y:S02]  /*0630*/  LOP3.LUT P0, RZ, R24, 0x80, RZ, 0xc0, !PT ;  /* 0x0000008018ff7812 */ /* 0x000fe4000780c0ff */
[----:B--2---:R-:W-:-:S02]  /*0640*/  @P2 LOP3.LUT R5, R5, R18, RZ, 0x3c, !PT ;  /* 0x0000001205052212 */ /* 0x004fc400078e3cff */
[----:B------:R-:W2:Y:S01]  /*0650*/  @P4 LDG.E R18, desc[UR4][R8.64+0x58] ;  /* 0x0000580408124981 */ /* 0x000ea2000c1e1900 */
[----:B---3--:R-:W-:-:S03]  /*0660*/  @P4 LOP3.LUT R3, R3, R22, RZ, 0x3c, !PT ;  /* 0x0000001603034212 */ /* 0x008fc600078e3cff */
[----:B------:R-:W3:Y:S01]  /*0670*/  @P5 LDG.E R22, desc[UR4][R8.64+0x74] ;  /* 0x0000740408165981 */ /* 0x000ee2000c1e1900 */
[----:B----4-:R-:W-:-:S03]  /*0680*/  @P3 LOP3.LUT R5, R5, R20, RZ, 0x3c, !PT ;  /* 0x0000001405053212 */ /* 0x010fc600078e3cff */
[----:B------:R-:W4:Y:S01]  /*0690*/  @P5 LDG.E R20, desc[UR4][R8.64+0x6c] ;  /* 0x00006c0408145981 */ /* 0x000f22000c1e1900 */
[----:B------:R-:W-:-:S03]  /*06a0*/  @P6 LOP3.LUT R13, R13, R26, RZ, 0x3c, !PT ;  /* 0x0000001a0d0d6212 */ /* 0x000fc600078e3cff */
        /* <DEDUP_REMOVED lines=9> */
[----:B--2---:R-:W-:-:S03]  /*0740*/  @P4 LOP3.LUT R5, R5, R18, RZ, 0x3c, !PT ;  /* 0x0000001205054212 */ /* 0x004fc600078e3cff */
        /* <DEDUP_REMOVED lines=15> */
[----:B--2---:R-:W-:-:S04]  /*0840*/  @P6 LOP3.LUT R5, R5, R18, RZ, 0x3c, !PT ;  /* 0x0000001205056212 */ /* 0x004fc800078e3cff */
[----:B---3--:R-:W-:Y:S02]  /*0850*/  @P0 LOP3.LUT R5, R5, R22, RZ, 0x3c, !PT ;  /* 0x0000001605050212 */ /* 0x008fe400078e3cff */
[----:B----4-:R-:W-:-:S04]  /*0860*/  @P6 LOP3.LUT R3, R3, R20, RZ, 0x3c, !PT ;  /* 0x0000001403036212 */ /* 0x010fc800078e3cff */
[----:B------:R-:W-:Y:S02]  /*0870*/  @P0 LOP3.LUT R3, R3, R26, RZ, 0x3c, !PT ;  /* 0x0000001a03030212 */ /* 0x000fe400078e3cff */
[----:B------:R-:W-:Y:S02]  /*0880*/  @P6 LOP3.LUT R2, R2, R21, RZ, 0x3c, !PT ;  /* 0x0000001502026212 */ /* 0x000fe400078e3cff */
[----:B------:R-:W-:Y:S02]  /*0890*/  @P6 LOP3.LUT R4, R4, R19, RZ, 0x3c, !PT ;  /* 0x0000001304046212 */ /* 0x000fe400078e3cff */
[----:B------:R-:W-:Y:S02]  /*08a0*/  @P0 LOP3.LUT R2, R2, R25, RZ, 0x3c, !PT ;  /* 0x0000001902020212 */ /* 0x000fe400078e3cff */
[----:B------:R-:W-:Y:S02]  /*08b0*/  @P0 LOP3.LUT R4, R4, R23, RZ, 0x3c, !PT ;  /* 0x0000001704040212 */ /* 0x000fe400078e3cff */
[----:B------:R-:W-:-:S13]  /*08c0*/  R2P PR, R24.B1, 0x7f ;  /* 0x0000007f18007804 */ /* 0x000fda0000001000 */
[----:B------:R-:W2:Y:S04]  /*08d0*/  @P0 LDG.E R18, desc[UR4][R8.64+0xa0] ;  /* 0x0000a00408120981 */ /* 0x000ea8000c1e1900 */
[----:B------:R-:W3:Y:S04]  /*08e0*/  @P1 LDG.E R20, desc[UR4][R8.64+0xb4] ;  /* 0x0000b40408141981 */ /* 0x000ee8000c1e1900 */
[----:B------:R-:W4:Y:S04]  /*08f0*/  @P2 LDG.E R26, desc[UR4][R8.64+0xc8] ;  /* 0x0000c804081a2981 */ /* 0x000f28000c1e1900 */
[----:B------:R-:W4:Y:S04]  /*0900*/  @P3 LDG.E R28, desc[UR4][R8.64+0xdc] ;  /* 0x0000dc04081c3981 */ /* 0x000f28000c1e1900 */
[----:B------:R-:W4:Y:S04]  /*0910*/  @P0 LDG.E R19, desc[UR4][R8.64+0xa4] ;  /* 0x0000a40408130981 */ /* 0x000f28000c1e1900 */
[----:B------:R-:W4:Y:S04]  /*0920*/  @P0 LDG.E R22, desc[UR4][R8.64+0xb0] ;  /* 0x0000b00408160981 */ /* 0x000f28000c1e1900 */
[----:B------:R-:W4:Y:S04]  /*0930*/  @P4 LDG.E R25, desc[UR4][R8.64+0xf0] ;  /* 0x0000f00408194981 */ /* 0x000f28000c1e1900 */
[----:B------:R-:W4:Y:S04]  /*0940*/  @P0 LDG.E R21, desc[UR4][R8.64+0xac] ;  /* 0x0000ac0408150981 */ /* 0x000f28000c1e1900 */
[----:B------:R-:W4:Y:S01]  /*0950*/  @P1 LDG.E R23, desc[UR4][R8.64+0xb8] ;  /* 0x0000b80408171981 */ /* 0x000f22000c1e1900 */
[----:B--2---:R-:W-:-:S03]  /*0960*/  @P0 LOP3.LUT R13, R13, R18, RZ, 0x3c, !PT ;  /* 0x000000120d0d0212 */ /* 0x004fc600078e3cff */
[----:B------:R-:W2:Y:S01]  /*0970*/  @P1 LDG.E R18, desc[UR4][R8.64+0xbc] ;  /* 0x0000bc0408121981 */ /* 0x000ea2000c1e1900 */
[----:B---3--:R-:W-:-:S03]  /*0980*/  @P1 LOP3.LUT R13, R13, R20, RZ, 0x3c, !PT ;  /* 0x000000140d0d1212 */ /* 0x008fc600078e3cff */
[----:B------:R-:W3:Y:S01]  /*0990*/  @P0 LDG.E R20, desc[UR4][R8.64+0xa8] ;  /* 0x0000a80408140981 */ /* 0x000ee2000c1e1900 */
[----:B----4-:R-:W-:-:S03]  /*09a0*/  @P2 LOP3.LUT R13, R13, R26, RZ, 0x3c, !PT ;  /* 0x0000001a0d0d2212 */ /* 0x010fc600078e3cff */
[----:B------:R-:W4:Y:S01]  /*09b0*/  @P5 LDG.E R26, desc[UR4][R8.64+0x104] ;  /* 0x00010404081a5981 */ /* 0x000f22000c1e1900 */
[----:B------:R-:W-:Y:S02]  /*09c0*/  @P3 LOP3.LUT R13, R13, R28, RZ, 0x3c, !PT ;  /* 0x0000001c0d0d3212 */ /* 0x000fe400078e3cff */
[----:B------:R-:W-:Y:S02]  /*09d0*/  @P0 LOP3.LUT R4, R4, R19, RZ, 0x3c, !PT ;  /* 0x0000001304040212 */ /* 0x000fe400078e3cff */
        /* <DEDUP_REMOVED lines=9> */
[----:B---3--:R-:W-:-:S03]  /*0a70*/  @P0 LOP3.LUT R5, R5, R20, RZ, 0x3c, !PT ;  /* 0x0000001405050212 */ /* 0x008fc600078e3cff */
[----:B------:R-:W3:Y:S01]  /*0a80*/  @P1 LDG.E R20, desc[UR4][R8.64+0xc4] ;  /* 0x0000c40408141981 */ /* 0x000ee2000c1e1900 */
[----:B--2---:R-:W-:-:S03]  /*0a90*/  @P1 LOP3.LUT R5, R5, R18, RZ, 0x3c, !PT ;  /* 0x0000001205051212 */ /* 0x004fc600078e3cff */
[----:B------:R-:W2:Y:S01]  /*0aa0*/  @P3 LDG.E R18, desc[UR4][R8.64+0xe4] ;  /* 0x0000e40408123981 */ /* 0x000ea2000c1e1900 */
[----:B------:R-:W-:Y:S02]  /*0ab0*/  LOP3.LUT P0, RZ, R24, 0x8000, RZ, 0xc0, !PT ;  /* 0x0000800018ff7812 */ /* 0x000fe4000780c0ff */
[----:B----4-:R-:W-:Y:S01]  /*0ac0*/  @P5 LOP3.LUT R13, R13, R26, RZ, 0x3c, !PT ;  /* 0x0000001a0d0d5212 */ /* 0x010fe200078e3cff */
[----:B------:R-:W4:Y:S04]  /*0ad0*/  @P2 LDG.E R24, desc[UR4][R8.64+0xd8] ;  /* 0x0000d80408182981 */ /* 0x000f28000c1e1900 */
[----:B------:R-:W4:Y:S01]  /*0ae0*/  @P6 LDG.E R26, desc[UR4][R8.64+0x118] ;  /* 0x00011804081a6981 */ /* 0x000f22000c1e1900 */
[----:B------:R-:W-:Y:S02]  /*0af0*/  @P1 LOP3.LUT R2, R2, R19, RZ, 0x3c, !PT ;  /* 0x0000001302021212 */ /* 0x000fe400078e3cff */
[----:B------:R-:W-:Y:S01]  /*0b00*/  @P2 LOP3.LUT R5, R5, R22, RZ, 0x3c, !PT ;  /* 0x0000001605052212 */ /* 0x000fe200078e3cff */
[----:B------:R-:W4:Y:S04]  /*0b10*/  @P3 LDG.E R19, desc[UR4][R8.64+0xe8] ;  /* 0x0000e80408133981 */ /* 0x000f28000c1e1900 */
[----:B------:R-:W4:Y:S01]  /*0b20*/  @P4 LDG.E R22, desc[UR4][R8.64+0xf8] ;  /* 0x0000f80408164981 */ /* 0x000f22000c1e1900 */
[----:B------:R-:W-:-:S03]  /*0b30*/  @P2 LOP3.LUT R4, R4, R21, RZ, 0x3c, !PT ;  /* 0x0000001504042212 */ /* 0x000fc600078e3cff */
[----:B------:R-:W4:Y:S01]  /*0b40*/  @P4 LDG.E R21, desc[UR4][R8.64+0xf4] ;  /* 0x0000f40408154981 */ /* 0x000f22000c1e1900 */
[----:B------:R-:W-:-:S03]  /*0b50*/  @P2 LOP3.LUT R2, R2, R23, RZ, 0x3c, !PT ;  /* 0x0000001702022212 */ /* 0x000fc600078e3cff */
[----:B------:R-:W4:Y:S01]  /*0b60*/  @P4 LDG.E R23, desc[UR4][R8.64+0xfc] ;  /* 0x0000fc0408174981 */ /* 0x000f22000c1e1900 */
[----:B------:R-:W-:-:S03]  /*0b70*/  @P3 LOP3.LUT R4, R4, R25, RZ, 0x3c, !PT ;  /* 0x0000001904043212 */ /* 0x000fc600078e3cff */
[----:B------:R-:W4:Y:S04]  /*0b80*/  @P5 LDG.E R25, desc[UR4][R8.64+0x108] ;  /* 0x0001080408195981 */ /* 0x000f28000c1e1900 */
[----:B------:R-:W4:Y:S01]  /*0b90*/  @P0 LDG.E R27, desc[UR4][R8.64+0x138] ;  /* 0x00013804081b0981 */ /* 0x000f22000c1e1900 */
[----:B---3--:R-:W-:-:S03]  /*0ba0*/  @P1 LOP3.LUT R3, R3, R20, RZ, 0x3c, !PT ;  /* 0x0000001403031212 */ /* 0x008fc600078e3cff */
[----:B------:R-:W3:Y:S01]  /*0bb0*/  @P3 LDG.E R20, desc[UR4][R8.64+0xec] ;  /* 0x0000ec0408143981 */ /* 0x000ee2000c1e1900 */
[----:B--2---:R-:W-:-:S03]  /*0bc0*/  @P3 LOP3.LUT R5, R5, R18, RZ, 0x3c, !PT ;  /* 0x0000001205053212 */ /* 0x004fc600078e3cff */
[----:B------:R-:W2:Y:S01]  /*0bd0*/  @P5 LDG.E R18, desc[UR4][R8.64+0x10c] ;  /* 0x00010c0408125981 */ /* 0x000ea2000c1e1900 */
        /* <DEDUP_REMOVED lines=22> */
[----:B------:R-:W-:-:S05]  /*0d40*/  VIADD R17, R17, 0x10 ;  /* 0x0000001011117836 */ /* 0x000fca0000000000 */
[----:B------:R-:W-:Y:S02]  /*0d50*/  ISETP.NE.AND P1, PT, R17, 0x20, PT ;  /* 0x000000201100780c */ /* 0x000fe40003f25270 */
[----:B------:R-:W-:Y:S02]  /*0d60*/  @P5 LOP3.LUT R2, R2, R19, RZ, 0x3c, !PT ;  /* 0x0000001302025212 */ /* 0x000fe400078e3cff */
[----:B------:R-:W-:Y:S02]  /*0d70*/  @P6 LOP3.LUT R4, R4, R21, RZ, 0x3c, !PT ;  /* 0x0000001504046212 */ /* 0x000fe400078e3cff */
[----:B------:R-:W-:Y:S02]  /*0d80*/  @P6 LOP3.LUT R5, R5, R22, RZ, 0x3c, !PT ;  /* 0x0000001605056212 */ /* 0x000fe400078e3cff */
[----:B------:R-:W-:Y:S02]  /*0d90*/  @P6 LOP3.LUT R2, R2, R23, RZ, 0x3c, !PT ;  /* 0x0000001702026212 */ /* 0x000fe400078e3cff */
[----:B------:R-:W-:-:S02]  /*0da0*/  @P0 LOP3.LUT R4, R4, R25, RZ, 0x3c, !PT ;  /* 0x0000001904040212 */ /* 0x000fc400078e3cff */
[----:B------:R-:W-:Y:S02]  /*0db0*/  @P0 LOP3.LUT R2, R2, R27, RZ, 0x3c, !PT ;  /* 0x0000001b02020212 */ /* 0x000fe400078e3cff */
[----:B---3--:R-:W-:-:S04]  /*0dc0*/  @P5 LOP3.LUT R3, R3, R20, RZ, 0x3c, !PT ;  /* 0x0000001403035212 */ /* 0x008fc800078e3cff */
[----:B--2---:R-:W-:Y:S02]  /*0dd0*/  @P6 LOP3.LUT R3, R3, R18, RZ, 0x3c, !PT ;  /* 0x0000001203036212 */ /* 0x004fe400078e3cff */
[----:B----4-:R-:W-:Y:S02]  /*0de0*/  @P0 LOP3.LUT R5, R5, R24, RZ, 0x3c, !PT ;  /* 0x0000001805050212 */ /* 0x010fe400078e3cff */
[----:B------:R-:W-:Y:S01]  /*0df0*/  @P0 LOP3.LUT R3, R3, R26, RZ, 0x3c, !PT ;  /* 0x0000001a03030212 */ /* 0x000fe200078e3cff */
[----:B------:R-:W-:Y:S06]  /*0e00*/  @P1 BRA `(.L_x_15) ;  /* 0xfffffff400481947 */ /* 0x000fec000383ffff */
[----:B------:R-:W-:-:S05]  /*0e10*/  VIADD R15, R15, 0x1 ;  /* 0x000000010f0f7836 */ /* 0x000fca0000000000 */
[----:B------:R-:W-:-:S13]  /*0e20*/  ISETP.NE.AND P0, PT, R15, 0x5, PT ;  /* 0x000000050f00780c */ /* 0x000fda0003f05270 */
[----:B------:R-:W-:Y:S05]  /*0e30*/  @P0 BRA `(.L_x_16) ;  /* 0xfffffff400180947 */ /* 0x000fea000383ffff */
[----:B------:R-:W0:Y:S01]  /*0e40*/  S2R R15, SR_TID.Y ;  /* 0x00000000000f7919 */ /* 0x000e220000002200 */
[----:B------:R-:W1:Y:S01]  /*0e50*/  LDC.64 R8, c[0x0][0x380] ;  /* 0x0000e000ff087b82 */ /* 0x000e620000000a00 */
[----:B------:R-:W0:Y:S01]  /*0e60*/  LDCU UR6, c[0x0][0x390] ;  /* 0x00007200ff0677ac */ /* 0x000e220008000800 */
[----:B------:R-:W-:Y:S02]  /*0e70*/  VIADD R12, R12, 0x1 ;  /* 0x000000010c0c7836 */ /* 0x000fe40000000000 */
[----:B0-----:R-:W-:-:S04]  /*0e80*/  IMAD R15, R15, UR6, R14 ;  /* 0x000000060f0f7c24 */ /* 0x001fc8000f8e020e */
[----:B-1----:R-:W-:Y:S01]  /*0e90*/  IMAD.WIDE R8, R15, 0x30, R8 ;  /* 0x000000300f087825 */ /* 0x002fe200078e0208 */
[----:B------:R-:W-:-:S04]  /*0ea0*/  LOP3.LUT R15, R0, 0x3, RZ, 0xc0, !PT ;  /* 0x00000003000f7812 */ /* 0x000fc800078ec0ff */
[----:B------:R0:W-:Y:S01]  /*0eb0*/  STG.E.64 desc[UR4][R8.64+0x8], R4 ;  /* 0x0000080408007986 */ /* 0x0001e2000c101b04 */
[----:B------:R-:W-:-:S03]  /*0ec0*/  ISETP.GE.U32.AND P0, PT, R12, R15, PT ;  /* 0x0000000f0c00720c */ /* 0x000fc60003f06070 */
[----:B------:R0:W-:Y:S04]  /*0ed0*/  STG.E.64 desc[UR4][R8.64+0x10], R2 ;  /* 0x0000100208007986 */ /* 0x0001e8000c101b04 */
[----:B------:R0:W-:Y:S06]  /*0ee0*/  STG.E desc[UR4][R8.64+0x4], R13 ;  /* 0x0000040d08007986 */ /* 0x0001ec000c101904 */
[----:B------:R-:W-:Y:S05]  /*0ef0*/  @!P0 BRA `(.L_x_17) ;  /* 0xfffffff000d88947 */ /* 0x000fea000383ffff */
.L_x_14:
[----:B------:R-:W-:Y:S05]  /*0f00*/  BSYNC.RECONVERGENT B1 ;  /* 0x0000000000017941 */ /* 0x000fea0003800200 */
.L_x_13:
[----:B------:R-:W-:Y:S01]  /*0f10*/  ISETP.GT.U32.AND P0, PT, R0, 0x3, PT ;  /* 0x000000030000780c */ /* 0x000fe20003f04070 */
[----:B------:R-:W-:Y:S01]  /*0f20*/  VIADD R10, R10, 0x1 ;  /* 0x000000010a0a7836 */ /* 0x000fe20000000000 */
[--C-:B------:R-:W-:Y:S02]  /*0f30*/  SHF.R.U64 R0, R0, 0x2, R11.reuse ;  /* 0x0000000200007819 */ /* 0x100fe4000000120b */
[----:B------:R-:W-:Y:S02]  /*0f40*/  ISETP.GT.U32.AND.EX P0, PT, R11, RZ, PT, P0 ;  /* 0x000000ff0b00720c */ /* 0x000fe40003f04100 */
[----:B------:R-:W-:-:S11]  /*0f50*/  SHF.R.U32.HI R11, RZ, 0x2, R11 ;  /* 0x00000002ff0b7819 */ /* 0x000fd6000001160b */
[----:B------:R-:W-:Y:S05]  /*0f60*/  @P0 BRA `(.L_x_18) ;  /* 0xfffffff0009c0947 */ /* 0x000fea000383ffff */
.L_x_12:
[----:B------:R-:W-:Y:S05]  /*0f70*/  BSYNC.RECONVERGENT B0 ;  /* 0x0000000000007941 */ /* 0x000fea0003800200 */
.L_x_11:
[----:B------:R-:W1:Y:S01]  /*0f80*/  S2R R0, SR_TID.X ;  /* 0x0000000000007919 */ /* 0x000e620000002100 */
[----:B0-----:R-:W0:Y:S01]  /*0f90*/  LDC.64 R2, c[0x0][0x380] ;  /* 0x0000e000ff027b82 */ /* 0x001e220000000a00 */
[----:B------:R-:W1:Y:S01]  /*0fa0*/  LDCU UR6, c[0x0][0x390] ;  /* 0x00007200ff0677ac */ /* 0x000e620008000800 */
[----:B------:R-:W1:Y:S02]  /*0fb0*/  S2R R5, SR_TID.Y ;  /* 0x0000000000057919 */ /* 0x000e640000002200 */
[----:B-1----:R-:W-:-:S04]  /*0fc0*/  IMAD R5, R5, UR6, R0 ;  /* 0x0000000605057c24 */ /* 0x002fc8000f8e0200 */
[----:B0-----:R-:W-:-:S05]  /*0fd0*/  IMAD.WIDE R2, R5, 0x30, R2 ;  /* 0x0000003005027825 */ /* 0x001fca00078e0202 */
[----:B------:R-:W-:Y:S04]  /*0fe0*/  STG.E.64 desc[UR4][R2.64+0x18], RZ ;  /* 0x000018ff02007986 */ /* 0x000fe8000c101b04 */
[----:B------:R-:W-:Y:S04]  /*0ff0*/  STG.E desc[UR4][R2.64+0x20], RZ ;  /* 0x000020ff02007986 */ /* 0x000fe8000c101904 */
[----:B------:R-:W-:Y:S01]  /*1000*/  STG.E.64 desc[UR4][R2.64+0x28], RZ ;  /* 0x000028ff02007986 */ /* 0x000fe2000c101b04 */
[----:B------:R-:W-:Y:S06]  /*1010*/  BAR.SYNC.DEFER_BLOCKING 0x0 ;  /* 0x0000000000007b1d */ /* 0x000fec0000010000 */
[----:B------:R-:W-:Y:S05]  /*1020*/  EXIT ;  /* 0x000000000000794d */ /* 0x000fea0003800000 */
.L_x_19:
        /* <DEDUP_REMOVED lines=13> */
.L_x_23:


//--------------------- .text._Z10init_valuePiiiii --------------------------
	.section	.text._Z10init_valuePiiiii,"ax",@progbits
	.align	128
        .global         _Z10init_valuePiiiii
        .type           _Z10init_valuePiiiii,@function
        .size           _Z10init_valuePiiiii,(.L_x_24 - _Z10init_valuePiiiii)
        .other          _Z10init_valuePiiiii,@"STO_CUDA_ENTRY STV_DEFAULT"
_Z10init_valuePiiiii:
.text._Z10init_valuePiiiii:
[----:B------:R-:W-:Y:S01]  /*0000*/  LDC R1, c[0x0][0x37c] ;  /* 0x0000df00ff017b82 */ /* 0x000fe20000000800 */
[----:B------:R-:W0:Y:S01]  /*0010*/  S2R R4, SR_CTAID.Y ;  /* 0x0000000000047919 */ /* 0x000e220000002600 */
[----:B------:R-:W1:Y:S01]  /*0020*/  LDCU.64 UR4, c[0x0][0x390] ;  /* 0x00007200ff0477ac */ /* 0x000e620008000a00 */
[----:B------:R-:W0:Y:S01]  /*0030*/  S2R R5, SR_TID.Y ;  /* 0x0000000000057919 */ /* 0x000e220000002200 */
[----:B------:R-:W2:Y:S01]  /*0040*/  S2R R0, SR_CTAID.X ;  /* 0x0000000000007919 */ /* 0x000ea20000002500 */
[----:B------:R-:W2:Y:S01]  /*0050*/  S2R R3, SR_TID.X ;  /* 0x0000000000037919 */ /* 0x000ea20000002100 */
[----:B0-----:R-:W-:-:S05]  /*0060*/  IMAD R4, R4, 0x10, R5 ;  /* 0x0000001004047824 */ /* 0x001fca00078e0205 */
[----:B-1----:R-:W-:Y:S02]  /*0070*/  ISETP.GE.AND P0, PT, R4, UR5, PT ;  /* 0x0000000504007c0c */ /* 0x002fe4000bf06270 */
[----:B--2---:R-:W-:-:S04]  /*0080*/  LEA R0, R0, R3, 0x4 ;  /* 0x0000000300007211 */ /* 0x004fc800078e20ff */
[C---:B------:R-:W-:Y:S01]  /*0090*/  ISETP.GE.OR P0, PT, R0.reuse, UR4, P0 ;  /* 0x0000000400007c0c */ /* 0x040fe20008706670 */
[----:B------:R-:W0:Y:S03]  /*00a0*/  LDCU.64 UR4, c[0x0][0x358] ;  /* 0x00006b00ff0477ac */ /* 0x000e260008000a00 */
[----:B------:R-:W-:-:S13]  /*00b0*/  ISETP.LT.OR P0, PT, R0, RZ, P0 ;  /* 0x000000ff0000720c */ /* 0x000fda0000701670 */
[----:B------:R-:W1:Y:S08]  /*00c0*/  @!P0 LDC.64 R6, c[0x0][0x388] ;  /* 0x0000e200ff068b82 */ /* 0x000e700000000a00 */
[----:B------:R-:W2:Y:S01]  /*00d0*/  @!P0 LDC.64 R2, c[0x0][0x380] ;  /* 0x0000e000ff028b82 */ /* 0x000ea20000000a00 */
[----:B-1----:R-:W-:-:S04]  /*00e0*/  @!P0 IMAD R5, R0, R7, R4 ;  /* 0x0000000700058224 */ /* 0x002fc800078e0204 */
[----:B--2---:R-:W-:-:S05]  /*00f0*/  @!P0 IMAD.WIDE R2, R5, 0x4, R2 ;  /* 0x0000000405028825 */ /* 0x004fca00078e0202 */
[----:B0-----:R-:W-:Y:S01]  /*0100*/  @!P0 STG.E desc[UR4][R2.64], R6 ;  /* 0x0000000602008986 */ /* 0x001fe2000c101904 */
[----:B------:R-:W-:Y:S06]  /*0110*/  BAR.SYNC.DEFER_BLOCKING 0x0 ;  /* 0x0000000000007b1d */ /* 0x000fec0000010000 */
[----:B------:R-:W-:Y:S05]  /*0120*/  EXIT ;  /* 0x000000000000794d */ /* 0x000fea0003800000 */
.L_x_20:
        /* <DEDUP_REMOVED lines=13> */
.L_x_24:


//--------------------- .nv.global.init           --------------------------
	.section	.nv.global.init,"aw",@progbits
	.align	4
.nv.global.init:
	.type		mxar,@object
	.size		mxar,(myar - mxar)
mxar:
        /*0000*/ 	.byte	0xff, 0xff, 0xff, 0xff, 0x01, 0x00, 0x00, 0x00, 0x00, 0x00, 0x00, 0x00, 0x00, 0x00, 0x00, 0x00
	.type		myar,@object
	.size		myar,(mrg32k3aM1SubSeq - myar)
myar:
        /*0010*/ 	.byte	0x00, 0x00, 0x00, 0x00, 0x00, 0x00, 0x00, 0x00, 0xff, 0xff, 0xff, 0xff, 0x01, 0x00, 0x00, 0x00
	.type		mrg32k3aM1SubSeq,@object
	.size		mrg32k3aM1SubSeq,(mrg32k3aM2SubSeq - mrg32k3aM1SubSeq)
mrg32k3aM1SubSeq:
        /*0020*/ 	.byte	0x0b, 0xcc, 0xee, 0x04, 0x73, 0x29, 0x8b, 0x6f, 0xf6, 0x53, 0x03, 0xf6, 0x23, 0xf6, 0xea, 0xda
        /* <DEDUP_REMOVED lines=125> */
	.type		mrg32k3aM2SubSeq,@object
	.size		mrg32k3aM2SubSeq,(mrg32k3aM1 - mrg32k3aM2SubSeq)
mrg32k3aM2SubSeq:
        /* <DEDUP_REMOVED lines=126> */
	.type		mrg32k3aM1,@object
	.size		mrg32k3aM1,(mrg32k3aM1Seq - mrg32k3aM1)
mrg32k3aM1:
        /* <DEDUP_REMOVED lines=144> */
	.type		mrg32k3aM1Seq,@object
	.size		mrg32k3aM1Seq,(mrg32k3aM2 - mrg32k3aM1Seq)
mrg32k3aM1Seq:
        /* <DEDUP_REMOVED lines=144> */
	.type		mrg32k3aM2,@object
	.size		mrg32k3aM2,(mrg32k3aM2Seq - mrg32k3aM2)
mrg32k3aM2:
        /* <DEDUP_REMOVED lines=144> */
	.type		mrg32k3aM2Seq,@object
	.size		mrg32k3aM2Seq,(precalc_xorwow_matrix - mrg32k3aM2Seq)
mrg32k3aM2Seq:
        /* <DEDUP_REMOVED lines=144> */
	.type		precalc_xorwow_matrix,@object
	.size		precalc_xorwow_matrix,(precalc_xorwow_offset_matrix - precalc_xorwow_matrix)
precalc_xorwow_matrix:
        /* <DEDUP_REMOVED lines=6400> */
	.type		precalc_xorwow_offset_matrix,@object
	.size		precalc_xorwow_offset_matrix,(.L_1 - precalc_xorwow_offset_matrix)
precalc_xorwow_offset_matrix:
        /* <DEDUP_REMOVED lines=6400> */
.L_1:


//--------------------- .nv.shared.reserved.0     --------------------------
	.section	.nv.shared.reserved.0,"aw",@nobits
	.weak		__nv_reservedSMEM_offset_0_alias
	.size		__nv_reservedSMEM_offset_0_alias, 0, 64
	.other		__nv_reservedSMEM_offset_0_alias,@"STO_CUDA_RESERVED_SHARED STV_DEFAULT"
__nv_reservedSMEM_offset_0_alias:
	.zero		0
	.zero		64


//--------------------- .nv.constant0._Z10reduce_difPiS_ii --------------------------
	.section	.nv.constant0._Z10reduce_difPiS_ii,"a",@progbits
	.sectionflags	@""
	.align	4
.nv.constant0._Z10reduce_difPiS_ii:
	.zero		920


//--------------------- .nv.constant0._Z9monte_runPiiS_iifP17curandStateXORWOWiiiii --------------------------
	.section	.nv.constant0._Z9monte_runPiiS_iifP17curandStateXORWOWiiiii,"a",@progbits
	.sectionflags	@""
	.align	4
.nv.constant0._Z9monte_runPiiS_iifP17curandStateXORWOWiiiii:
	.zero		964


//--------------------- .nv.constant0._Z12setup_kernelP17curandStateXORWOWmi --------------------------
	.section	.nv.constant0._Z12setup_kernelP17curandStateXORWOWmi,"a",@progbits
	.sectionflags	@""
	.align	4
.nv.constant0._Z12setup_kernelP17curandStateXORWOWmi:
	.zero		916


//--------------------- .nv.constant0._Z10init_valuePiiiii --------------------------
	.section	.nv.constant0._Z10init_valuePiiiii,"a",@progbits
	.sectionflags	@""
	.align	4
.nv.constant0._Z10init_valuePiiiii:
	.zero		920


//--------------------- SYMBOLS --------------------------

	.type		.nv.reservedSmem.offset0,@object
	.size		.nv.reservedSmem.offset0,0x4
